//
// Generated by NVIDIA NVVM Compiler
//
// Compiler Build ID: CL-36424714
// Cuda compilation tools, release 13.0, V13.0.88
// Based on NVVM 20.0.0
//

.version 9.0
.target sm_100
.address_size 64

	// .globl	_Z7softmaxPfS_ii
.extern .shared .align 16 .b8 mem[];

.visible .entry _Z7softmaxPfS_ii(
	.param .u64 .ptr .align 1 _Z7softmaxPfS_ii_param_0,
	.param .u64 .ptr .align 1 _Z7softmaxPfS_ii_param_1,
	.param .u32 _Z7softmaxPfS_ii_param_2,
	.param .u32 _Z7softmaxPfS_ii_param_3
)
{
	.reg .pred 	%p<3>;
	.reg .b32 	%r<21>;
	.reg .b32 	%f<38>;
	.reg .b64 	%rd<9>;

	ld.param.u64 	%rd2, [_Z7softmaxPfS_ii_param_0];
	ld.param.u64 	%rd1, [_Z7softmaxPfS_ii_param_1];
	ld.param.u32 	%r7, [_Z7softmaxPfS_ii_param_3];
	cvta.to.global.u64 	%rd3, %rd2;
	mov.u32 	%r8, %tid.x;
	mov.u32 	%r9, %ctaid.x;
	mad.lo.s32 	%r1, %r7, %r9, %r8;
	mul.wide.s32 	%rd4, %r1, 4;
	add.s64 	%rd5, %rd3, %rd4;
	ld.global.f32 	%f37, [%rd5];
	shl.b32 	%r10, %r8, 2;
	mov.u32 	%r11, mem;
	add.s32 	%r2, %r11, %r10;
	st.shared.f32 	[%r2], %f37;
	shl.b32 	%r12, %r7, 2;
	add.s32 	%r3, %r11, %r12;
	setp.ne.s32 	%p1, %r8, 0;
	@%p1 bra 	$L__BB0_2;
	mov.b32 	%r13, -8388608;
	st.shared.u32 	[%r3], %r13;
	mov.b32 	%r14, 0;
	st.shared.u32 	[%r3+4], %r14;
	ld.shared.f32 	%f37, [%r2];
$L__BB0_2:
	bar.sync 	0;
	ld.shared.u32 	%r20, [%r3];
$L__BB0_3:
	mov.b32 	%f4, %r20;
	max.f32 	%f5, %f4, %f37;
	mov.b32 	%r15, %f5;
	atom.relaxed.shared.cas.b32 	%r6, [%r3], %r20, %r15;
	setp.ne.s32 	%p2, %r20, %r6;
	mov.u32 	%r20, %r6;
	@%p2 bra 	$L__BB0_3;
	cvta.to.global.u64 	%rd6, %rd1;
	bar.sync 	0;
	ld.shared.f32 	%f6, [%r2];
	ld.shared.f32 	%f7, [%r3];
	sub.f32 	%f8, %f6, %f7;
	fma.rn.f32 	%f9, %f8, 0f3BBB989D, 0f3F000000;
	cvt.sat.f32.f32 	%f10, %f9;
	mov.f32 	%f11, 0f4B400001;
	mov.f32 	%f12, 0f437C0000;
	fma.rm.f32 	%f13, %f10, %f12, %f11;
	add.f32 	%f14, %f13, 0fCB40007F;
	neg.f32 	%f15, %f14;
	fma.rn.f32 	%f16, %f8, 0f3FB8AA3B, %f15;
	fma.rn.f32 	%f17, %f8, 0f32A57060, %f16;
	mov.b32 	%r16, %f13;
	shl.b32 	%r17, %r16, 23;
	mov.b32 	%f18, %r17;
	ex2.approx.ftz.f32 	%f19, %f17;
	mul.f32 	%f20, %f19, %f18;
	atom.shared.add.f32 	%f21, [%r3+4], %f20;
	bar.sync 	0;
	ld.shared.f32 	%f22, [%r2];
	ld.shared.f32 	%f23, [%r3];
	sub.f32 	%f24, %f22, %f23;
	fma.rn.f32 	%f25, %f24, 0f3BBB989D, 0f3F000000;
	cvt.sat.f32.f32 	%f26, %f25;
	fma.rm.f32 	%f27, %f26, %f12, %f11;
	add.f32 	%f28, %f27, 0fCB40007F;
	neg.f32 	%f29, %f28;
	fma.rn.f32 	%f30, %f24, 0f3FB8AA3B, %f29;
	fma.rn.f32 	%f31, %f24, 0f32A57060, %f30;
	mov.b32 	%r18, %f27;
	shl.b32 	%r19, %r18, 23;
	mov.b32 	%f32, %r19;
	ex2.approx.ftz.f32 	%f33, %f31;
	mul.f32 	%f34, %f33, %f32;
	ld.shared.f32 	%f35, [%r3+4];
	div.rn.f32 	%f36, %f34, %f35;
	add.s64 	%rd8, %rd6, %rd4;
	st.global.f32 	[%rd8], %f36;
	ret;

}
	// .globl	_Z13softmax_flashPfS_ii
.visible .entry _Z13softmax_flashPfS_ii(
	.param .u64 .ptr .align 1 _Z13softmax_flashPfS_ii_param_0,
	.param .u64 .ptr .align 1 _Z13softmax_flashPfS_ii_param_1,
	.param .u32 _Z13softmax_flashPfS_ii_param_2,
	.param .u32 _Z13softmax_flashPfS_ii_param_3
)
{
	.reg .pred 	%p<33>;
	.reg .b32 	%r<212>;
	.reg .b32 	%f<544>;
	.reg .b64 	%rd<30>;

	ld.param.u64 	%rd8, [_Z13softmax_flashPfS_ii_param_0];
	ld.param.u64 	%rd9, [_Z13softmax_flashPfS_ii_param_1];
	ld.param.u32 	%r56, [_Z13softmax_flashPfS_ii_param_3];
	cvta.to.global.u64 	%rd1, %rd8;
	cvta.to.global.u64 	%rd2, %rd9;
	mov.u32 	%r1, %ctaid.x;
	shl.b32 	%r57, %r56, 2;
	mov.u32 	%r58, mem;
	add.s32 	%r2, %r58, %r57;
	add.s32 	%r3, %r56, 1;
	mov.b32 	%r59, -8388608;
	st.shared.u32 	[%r2], %r59;
	mov.b32 	%r60, 0;
	st.shared.u32 	[%r2+4], %r60;
	shr.s32 	%r61, %r56, 31;
	shr.u32 	%r62, %r61, 30;
	add.s32 	%r63, %r56, %r62;
	shr.s32 	%r4, %r63, 2;
	and.b32  	%r64, %r63, -4;
	sub.s32 	%r5, %r56, %r64;
	setp.lt.s32 	%p1, %r56, 4;
	mov.f32 	%f542, 0fFF800000;
	mov.f32 	%f541, 0f00000000;
	@%p1 bra 	$L__BB1_3;
	mul.lo.s32 	%r66, %r56, %r1;
	neg.s32 	%r195, %r4;
	mul.wide.u32 	%rd10, %r66, 4;
	add.s64 	%rd29, %rd1, %rd10;
	mov.f32 	%f542, 0fFF800000;
	mov.u32 	%r194, %r58;
$L__BB1_2:
	ld.global.v4.f32 	{%f22, %f23, %f24, %f25}, [%rd29];
	st.shared.v4.f32 	[%r194], {%f22, %f23, %f24, %f25};
	setp.gt.f32 	%p2, %f22, %f542;
	selp.f32 	%f26, %f22, %f542, %p2;
	setp.gt.f32 	%p3, %f23, %f26;
	selp.f32 	%f27, %f23, %f26, %p3;
	setp.gt.f32 	%p4, %f24, %f27;
	selp.f32 	%f28, %f24, %f27, %p4;
	setp.gt.f32 	%p5, %f25, %f28;
	selp.f32 	%f542, %f25, %f28, %p5;
	ld.shared.f32 	%f29, [%r2+4];
	ld.shared.f32 	%f30, [%r2];
	sub.f32 	%f31, %f30, %f542;
	fma.rn.f32 	%f32, %f31, 0f3BBB989D, 0f3F000000;
	cvt.sat.f32.f32 	%f33, %f32;
	mov.f32 	%f34, 0f4B400001;
	mov.f32 	%f35, 0f437C0000;
	fma.rm.f32 	%f36, %f33, %f35, %f34;
	add.f32 	%f37, %f36, 0fCB40007F;
	neg.f32 	%f38, %f37;
	fma.rn.f32 	%f39, %f31, 0f3FB8AA3B, %f38;
	fma.rn.f32 	%f40, %f31, 0f32A57060, %f39;
	mov.b32 	%r67, %f36;
	shl.b32 	%r68, %r67, 23;
	mov.b32 	%f41, %r68;
	ex2.approx.ftz.f32 	%f42, %f40;
	mul.f32 	%f43, %f42, %f41;
	sub.f32 	%f44, %f22, %f542;
	fma.rn.f32 	%f45, %f44, 0f3BBB989D, 0f3F000000;
	cvt.sat.f32.f32 	%f46, %f45;
	fma.rm.f32 	%f47, %f46, %f35, %f34;
	add.f32 	%f48, %f47, 0fCB40007F;
	neg.f32 	%f49, %f48;
	fma.rn.f32 	%f50, %f44, 0f3FB8AA3B, %f49;
	fma.rn.f32 	%f51, %f44, 0f32A57060, %f50;
	mov.b32 	%r69, %f47;
	shl.b32 	%r70, %r69, 23;
	mov.b32 	%f52, %r70;
	ex2.approx.ftz.f32 	%f53, %f51;
	mul.f32 	%f54, %f53, %f52;
	fma.rn.f32 	%f55, %f29, %f43, %f54;
	sub.f32 	%f56, %f23, %f542;
	fma.rn.f32 	%f57, %f56, 0f3BBB989D, 0f3F000000;
	cvt.sat.f32.f32 	%f58, %f57;
	fma.rm.f32 	%f59, %f58, %f35, %f34;
	add.f32 	%f60, %f59, 0fCB40007F;
	neg.f32 	%f61, %f60;
	fma.rn.f32 	%f62, %f56, 0f3FB8AA3B, %f61;
	fma.rn.f32 	%f63, %f56, 0f32A57060, %f62;
	mov.b32 	%r71, %f59;
	shl.b32 	%r72, %r71, 23;
	mov.b32 	%f64, %r72;
	ex2.approx.ftz.f32 	%f65, %f63;
	fma.rn.f32 	%f66, %f65, %f64, %f55;
	sub.f32 	%f67, %f24, %f542;
	fma.rn.f32 	%f68, %f67, 0f3BBB989D, 0f3F000000;
	cvt.sat.f32.f32 	%f69, %f68;
	fma.rm.f32 	%f70, %f69, %f35, %f34;
	add.f32 	%f71, %f70, 0fCB40007F;
	neg.f32 	%f72, %f71;
	fma.rn.f32 	%f73, %f67, 0f3FB8AA3B, %f72;
	fma.rn.f32 	%f74, %f67, 0f32A57060, %f73;
	mov.b32 	%r73, %f70;
	shl.b32 	%r74, %r73, 23;
	mov.b32 	%f75, %r74;
	ex2.approx.ftz.f32 	%f76, %f74;
	fma.rn.f32 	%f77, %f76, %f75, %f66;
	sub.f32 	%f78, %f25, %f542;
	fma.rn.f32 	%f79, %f78, 0f3BBB989D, 0f3F000000;
	cvt.sat.f32.f32 	%f80, %f79;
	fma.rm.f32 	%f81, %f80, %f35, %f34;
	add.f32 	%f82, %f81, 0fCB40007F;
	neg.f32 	%f83, %f82;
	fma.rn.f32 	%f84, %f78, 0f3FB8AA3B, %f83;
	fma.rn.f32 	%f85, %f78, 0f32A57060, %f84;
	mov.b32 	%r75, %f81;
	shl.b32 	%r76, %r75, 23;
	mov.b32 	%f86, %r76;
	ex2.approx.ftz.f32 	%f87, %f85;
	fma.rn.f32 	%f541, %f87, %f86, %f77;
	st.shared.f32 	[%r2+4], %f541;
	st.shared.f32 	[%r2], %f542;
	add.s32 	%r195, %r195, 1;
	setp.ne.s32 	%p6, %r195, 0;
	add.s32 	%r194, %r194, 16;
	add.s64 	%rd29, %rd29, 16;
	@%p6 bra 	$L__BB1_2;
$L__BB1_3:
	sub.s32 	%r210, %r56, %r5;
	setp.lt.s32 	%p7, %r5, 1;
	@%p7 bra 	$L__BB1_12;
	mul.lo.s32 	%r12, %r56, %r1;
	sub.s32 	%r77, %r3, %r5;
	max.s32 	%r78, %r56, %r77;
	add.s32 	%r79, %r5, %r78;
	sub.s32 	%r13, %r79, %r56;
	and.b32  	%r14, %r13, 3;
	sub.s32 	%r80, %r56, %r79;
	setp.gt.u32 	%p8, %r80, -4;
	mov.u32 	%r201, %r210;
	@%p8 bra 	$L__BB1_7;
	and.b32  	%r81, %r13, -4;
	neg.s32 	%r200, %r81;
	add.s64 	%rd6, %rd1, 8;
	mad.lo.s32 	%r82, %r56, %r1, %r56;
	sub.s32 	%r199, %r82, %r5;
	shl.b32 	%r84, %r5, 2;
	sub.s32 	%r85, %r57, %r84;
	add.s32 	%r87, %r85, %r58;
	add.s32 	%r198, %r87, 8;
	mov.u32 	%r201, %r210;
$L__BB1_6:
	.pragma "nounroll";
	mul.wide.s32 	%rd11, %r199, 4;
	add.s64 	%rd12, %rd6, %rd11;
	ld.global.f32 	%f88, [%rd12+-8];
	st.shared.f32 	[%r198+-8], %f88;
	setp.gt.f32 	%p9, %f542, %f88;
	selp.f32 	%f89, %f542, %f88, %p9;
	ld.shared.f32 	%f90, [%r2+4];
	ld.shared.f32 	%f91, [%r2];
	sub.f32 	%f92, %f91, %f89;
	fma.rn.f32 	%f93, %f92, 0f3BBB989D, 0f3F000000;
	cvt.sat.f32.f32 	%f94, %f93;
	mov.f32 	%f95, 0f4B400001;
	mov.f32 	%f96, 0f437C0000;
	fma.rm.f32 	%f97, %f94, %f96, %f95;
	add.f32 	%f98, %f97, 0fCB40007F;
	neg.f32 	%f99, %f98;
	fma.rn.f32 	%f100, %f92, 0f3FB8AA3B, %f99;
	fma.rn.f32 	%f101, %f92, 0f32A57060, %f100;
	mov.b32 	%r88, %f97;
	shl.b32 	%r89, %r88, 23;
	mov.b32 	%f102, %r89;
	ex2.approx.ftz.f32 	%f103, %f101;
	mul.f32 	%f104, %f103, %f102;
	sub.f32 	%f105, %f88, %f89;
	fma.rn.f32 	%f106, %f105, 0f3BBB989D, 0f3F000000;
	cvt.sat.f32.f32 	%f107, %f106;
	fma.rm.f32 	%f108, %f107, %f96, %f95;
	add.f32 	%f109, %f108, 0fCB40007F;
	neg.f32 	%f110, %f109;
	fma.rn.f32 	%f111, %f105, 0f3FB8AA3B, %f110;
	fma.rn.f32 	%f112, %f105, 0f32A57060, %f111;
	mov.b32 	%r90, %f108;
	shl.b32 	%r91, %r90, 23;
	mov.b32 	%f113, %r91;
	ex2.approx.ftz.f32 	%f114, %f112;
	mul.f32 	%f115, %f114, %f113;
	fma.rn.f32 	%f116, %f90, %f104, %f115;
	st.shared.f32 	[%r2+4], %f116;
	st.shared.f32 	[%r2], %f89;
	ld.global.f32 	%f117, [%rd12+-4];
	st.shared.f32 	[%r198+-4], %f117;
	setp.gt.f32 	%p10, %f89, %f117;
	selp.f32 	%f118, %f89, %f117, %p10;
	ld.shared.f32 	%f119, [%r2+4];
	ld.shared.f32 	%f120, [%r2];
	sub.f32 	%f121, %f120, %f118;
	fma.rn.f32 	%f122, %f121, 0f3BBB989D, 0f3F000000;
	cvt.sat.f32.f32 	%f123, %f122;
	fma.rm.f32 	%f124, %f123, %f96, %f95;
	add.f32 	%f125, %f124, 0fCB40007F;
	neg.f32 	%f126, %f125;
	fma.rn.f32 	%f127, %f121, 0f3FB8AA3B, %f126;
	fma.rn.f32 	%f128, %f121, 0f32A57060, %f127;
	mov.b32 	%r92, %f124;
	shl.b32 	%r93, %r92, 23;
	mov.b32 	%f129, %r93;
	ex2.approx.ftz.f32 	%f130, %f128;
	mul.f32 	%f131, %f130, %f129;
	sub.f32 	%f132, %f117, %f118;
	fma.rn.f32 	%f133, %f132, 0f3BBB989D, 0f3F000000;
	cvt.sat.f32.f32 	%f134, %f133;
	fma.rm.f32 	%f135, %f134, %f96, %f95;
	add.f32 	%f136, %f135, 0fCB40007F;
	neg.f32 	%f137, %f136;
	fma.rn.f32 	%f138, %f132, 0f3FB8AA3B, %f137;
	fma.rn.f32 	%f139, %f132, 0f32A57060, %f138;
	mov.b32 	%r94, %f135;
	shl.b32 	%r95, %r94, 23;
	mov.b32 	%f140, %r95;
	ex2.approx.ftz.f32 	%f141, %f139;
	mul.f32 	%f142, %f141, %f140;
	fma.rn.f32 	%f143, %f119, %f131, %f142;
	st.shared.f32 	[%r2+4], %f143;
	st.shared.f32 	[%r2], %f118;
	ld.global.f32 	%f144, [%rd12];
	st.shared.f32 	[%r198], %f144;
	setp.gt.f32 	%p11, %f118, %f144;
	selp.f32 	%f145, %f118, %f144, %p11;
	ld.shared.f32 	%f146, [%r2+4];
	ld.shared.f32 	%f147, [%r2];
	sub.f32 	%f148, %f147, %f145;
	fma.rn.f32 	%f149, %f148, 0f3BBB989D, 0f3F000000;
	cvt.sat.f32.f32 	%f150, %f149;
	fma.rm.f32 	%f151, %f150, %f96, %f95;
	add.f32 	%f152, %f151, 0fCB40007F;
	neg.f32 	%f153, %f152;
	fma.rn.f32 	%f154, %f148, 0f3FB8AA3B, %f153;
	fma.rn.f32 	%f155, %f148, 0f32A57060, %f154;
	mov.b32 	%r96, %f151;
	shl.b32 	%r97, %r96, 23;
	mov.b32 	%f156, %r97;
	ex2.approx.ftz.f32 	%f157, %f155;
	mul.f32 	%f158, %f157, %f156;
	sub.f32 	%f159, %f144, %f145;
	fma.rn.f32 	%f160, %f159, 0f3BBB989D, 0f3F000000;
	cvt.sat.f32.f32 	%f161, %f160;
	fma.rm.f32 	%f162, %f161, %f96, %f95;
	add.f32 	%f163, %f162, 0fCB40007F;
	neg.f32 	%f164, %f163;
	fma.rn.f32 	%f165, %f159, 0f3FB8AA3B, %f164;
	fma.rn.f32 	%f166, %f159, 0f32A57060, %f165;
	mov.b32 	%r98, %f162;
	shl.b32 	%r99, %r98, 23;
	mov.b32 	%f167, %r99;
	ex2.approx.ftz.f32 	%f168, %f166;
	mul.f32 	%f169, %f168, %f167;
	fma.rn.f32 	%f170, %f146, %f158, %f169;
	st.shared.f32 	[%r2+4], %f170;
	st.shared.f32 	[%r2], %f145;
	ld.global.f32 	%f171, [%rd12+4];
	st.shared.f32 	[%r198+4], %f171;
	setp.gt.f32 	%p12, %f145, %f171;
	selp.f32 	%f542, %f145, %f171, %p12;
	ld.shared.f32 	%f172, [%r2+4];
	ld.shared.f32 	%f173, [%r2];
	sub.f32 	%f174, %f173, %f542;
	fma.rn.f32 	%f175, %f174, 0f3BBB989D, 0f3F000000;
	cvt.sat.f32.f32 	%f176, %f175;
	fma.rm.f32 	%f177, %f176, %f96, %f95;
	add.f32 	%f178, %f177, 0fCB40007F;
	neg.f32 	%f179, %f178;
	fma.rn.f32 	%f180, %f174, 0f3FB8AA3B, %f179;
	fma.rn.f32 	%f181, %f174, 0f32A57060, %f180;
	mov.b32 	%r100, %f177;
	shl.b32 	%r101, %r100, 23;
	mov.b32 	%f182, %r101;
	ex2.approx.ftz.f32 	%f183, %f181;
	mul.f32 	%f184, %f183, %f182;
	sub.f32 	%f185, %f171, %f542;
	fma.rn.f32 	%f186, %f185, 0f3BBB989D, 0f3F000000;
	cvt.sat.f32.f32 	%f187, %f186;
	fma.rm.f32 	%f188, %f187, %f96, %f95;
	add.f32 	%f189, %f188, 0fCB40007F;
	neg.f32 	%f190, %f189;
	fma.rn.f32 	%f191, %f185, 0f3FB8AA3B, %f190;
	fma.rn.f32 	%f192, %f185, 0f32A57060, %f191;
	mov.b32 	%r102, %f188;
	shl.b32 	%r103, %r102, 23;
	mov.b32 	%f193, %r103;
	ex2.approx.ftz.f32 	%f194, %f192;
	mul.f32 	%f195, %f194, %f193;
	fma.rn.f32 	%f541, %f172, %f184, %f195;
	st.shared.f32 	[%r2+4], %f541;
	st.shared.f32 	[%r2], %f542;
	add.s32 	%r201, %r201, 4;
	add.s32 	%r200, %r200, 4;
	add.s32 	%r199, %r199, 4;
	add.s32 	%r198, %r198, 16;
	setp.eq.s32 	%p13, %r200, 0;
	@%p13 bra 	$L__BB1_7;
	bra.uni 	$L__BB1_6;
$L__BB1_7:
	setp.eq.s32 	%p14, %r14, 0;
	@%p14 bra 	$L__BB1_12;
	setp.eq.s32 	%p15, %r14, 1;
	@%p15 bra 	$L__BB1_10;
	add.s32 	%r104, %r201, %r12;
	mul.wide.s32 	%rd13, %r104, 4;
	add.s64 	%rd14, %rd1, %rd13;
	ld.global.f32 	%f196, [%rd14];
	shl.b32 	%r105, %r201, 2;
	mov.u32 	%r106, mem;
	add.s32 	%r107, %r106, %r105;
	st.shared.f32 	[%r107], %f196;
	setp.gt.f32 	%p16, %f542, %f196;
	selp.f32 	%f197, %f542, %f196, %p16;
	ld.shared.f32 	%f198, [%r2+4];
	ld.shared.f32 	%f199, [%r2];
	sub.f32 	%f200, %f199, %f197;
	fma.rn.f32 	%f201, %f200, 0f3BBB989D, 0f3F000000;
	cvt.sat.f32.f32 	%f202, %f201;
	mov.f32 	%f203, 0f4B400001;
	mov.f32 	%f204, 0f437C0000;
	fma.rm.f32 	%f205, %f202, %f204, %f203;
	add.f32 	%f206, %f205, 0fCB40007F;
	neg.f32 	%f207, %f206;
	fma.rn.f32 	%f208, %f200, 0f3FB8AA3B, %f207;
	fma.rn.f32 	%f209, %f200, 0f32A57060, %f208;
	mov.b32 	%r108, %f205;
	shl.b32 	%r109, %r108, 23;
	mov.b32 	%f210, %r109;
	ex2.approx.ftz.f32 	%f211, %f209;
	mul.f32 	%f212, %f211, %f210;
	sub.f32 	%f213, %f196, %f197;
	fma.rn.f32 	%f214, %f213, 0f3BBB989D, 0f3F000000;
	cvt.sat.f32.f32 	%f215, %f214;
	fma.rm.f32 	%f216, %f215, %f204, %f203;
	add.f32 	%f217, %f216, 0fCB40007F;
	neg.f32 	%f218, %f217;
	fma.rn.f32 	%f219, %f213, 0f3FB8AA3B, %f218;
	fma.rn.f32 	%f220, %f213, 0f32A57060, %f219;
	mov.b32 	%r110, %f216;
	shl.b32 	%r111, %r110, 23;
	mov.b32 	%f221, %r111;
	ex2.approx.ftz.f32 	%f222, %f220;
	mul.f32 	%f223, %f222, %f221;
	fma.rn.f32 	%f224, %f198, %f212, %f223;
	st.shared.f32 	[%r2+4], %f224;
	st.shared.f32 	[%r2], %f197;
	ld.global.f32 	%f225, [%rd14+4];
	st.shared.f32 	[%r107+4], %f225;
	setp.gt.f32 	%p17, %f197, %f225;
	selp.f32 	%f542, %f197, %f225, %p17;
	ld.shared.f32 	%f226, [%r2+4];
	ld.shared.f32 	%f227, [%r2];
	sub.f32 	%f228, %f227, %f542;
	fma.rn.f32 	%f229, %f228, 0f3BBB989D, 0f3F000000;
	cvt.sat.f32.f32 	%f230, %f229;
	fma.rm.f32 	%f231, %f230, %f204, %f203;
	add.f32 	%f232, %f231, 0fCB40007F;
	neg.f32 	%f233, %f232;
	fma.rn.f32 	%f234, %f228, 0f3FB8AA3B, %f233;
	fma.rn.f32 	%f235, %f228, 0f32A57060, %f234;
	mov.b32 	%r112, %f231;
	shl.b32 	%r113, %r112, 23;
	mov.b32 	%f236, %r113;
	ex2.approx.ftz.f32 	%f237, %f235;
	mul.f32 	%f238, %f237, %f236;
	sub.f32 	%f239, %f225, %f542;
	fma.rn.f32 	%f240, %f239, 0f3BBB989D, 0f3F000000;
	cvt.sat.f32.f32 	%f241, %f240;
	fma.rm.f32 	%f242, %f241, %f204, %f203;
	add.f32 	%f243, %f242, 0fCB40007F;
	neg.f32 	%f244, %f243;
	fma.rn.f32 	%f245, %f239, 0f3FB8AA3B, %f244;
	fma.rn.f32 	%f246, %f239, 0f32A57060, %f245;
	mov.b32 	%r114, %f242;
	shl.b32 	%r115, %r114, 23;
	mov.b32 	%f247, %r115;
	ex2.approx.ftz.f32 	%f248, %f246;
	mul.f32 	%f249, %f248, %f247;
	fma.rn.f32 	%f541, %f226, %f238, %f249;
	st.shared.f32 	[%r2+4], %f541;
	st.shared.f32 	[%r2], %f542;
	add.s32 	%r201, %r201, 2;
$L__BB1_10:
	and.b32  	%r116, %r13, 1;
	setp.eq.b32 	%p18, %r116, 1;
	not.pred 	%p19, %p18;
	@%p19 bra 	$L__BB1_12;
	add.s32 	%r117, %r201, %r12;
	mul.wide.s32 	%rd15, %r117, 4;
	add.s64 	%rd16, %rd1, %rd15;
	ld.global.f32 	%f250, [%rd16];
	shl.b32 	%r118, %r201, 2;
	mov.u32 	%r119, mem;
	add.s32 	%r120, %r119, %r118;
	st.shared.f32 	[%r120], %f250;
	setp.gt.f32 	%p20, %f542, %f250;
	selp.f32 	%f542, %f542, %f250, %p20;
	ld.shared.f32 	%f251, [%r2+4];
	ld.shared.f32 	%f252, [%r2];
	sub.f32 	%f253, %f252, %f542;
	fma.rn.f32 	%f254, %f253, 0f3BBB989D, 0f3F000000;
	cvt.sat.f32.f32 	%f255, %f254;
	mov.f32 	%f256, 0f4B400001;
	mov.f32 	%f257, 0f437C0000;
	fma.rm.f32 	%f258, %f255, %f257, %f256;
	add.f32 	%f259, %f258, 0fCB40007F;
	neg.f32 	%f260, %f259;
	fma.rn.f32 	%f261, %f253, 0f3FB8AA3B, %f260;
	fma.rn.f32 	%f262, %f253, 0f32A57060, %f261;
	mov.b32 	%r121, %f258;
	shl.b32 	%r122, %r121, 23;
	mov.b32 	%f263, %r122;
	ex2.approx.ftz.f32 	%f264, %f262;
	mul.f32 	%f265, %f264, %f263;
	sub.f32 	%f266, %f250, %f542;
	fma.rn.f32 	%f267, %f266, 0f3BBB989D, 0f3F000000;
	cvt.sat.f32.f32 	%f268, %f267;
	fma.rm.f32 	%f269, %f268, %f257, %f256;
	add.f32 	%f270, %f269, 0fCB40007F;
	neg.f32 	%f271, %f270;
	fma.rn.f32 	%f272, %f266, 0f3FB8AA3B, %f271;
	fma.rn.f32 	%f273, %f266, 0f32A57060, %f272;
	mov.b32 	%r123, %f269;
	shl.b32 	%r124, %r123, 23;
	mov.b32 	%f274, %r124;
	ex2.approx.ftz.f32 	%f275, %f273;
	mul.f32 	%f276, %f275, %f274;
	fma.rn.f32 	%f541, %f251, %f265, %f276;
	st.shared.f32 	[%r2+4], %f541;
	st.shared.f32 	[%r2], %f542;
$L__BB1_12:
	setp.lt.s32 	%p21, %r56, 4;
	@%p21 bra 	$L__BB1_18;
	mul.lo.s32 	%r21, %r56, %r1;
	and.b32  	%r126, %r56, 2147483644;
	setp.eq.s32 	%p22, %r126, 4;
	mov.b32 	%r202, 0;
	@%p22 bra 	$L__BB1_16;
	and.b32  	%r202, %r4, 536870910;
	mov.u32 	%r128, mem;
	add.s32 	%r203, %r128, 16;
	neg.s32 	%r205, %r202;
	mov.u32 	%r204, %r21;
$L__BB1_15:
	add.s32 	%r129, %r204, 4;
	mul.wide.u32 	%rd17, %r204, 4;
	add.s64 	%rd18, %rd2, %rd17;
	ld.shared.v4.f32 	{%f277, %f278, %f279, %f280}, [%r203+-16];
	sub.f32 	%f281, %f277, %f542;
	fma.rn.f32 	%f282, %f281, 0f3BBB989D, 0f3F000000;
	cvt.sat.f32.f32 	%f283, %f282;
	mov.f32 	%f284, 0f4B400001;
	mov.f32 	%f285, 0f437C0000;
	fma.rm.f32 	%f286, %f283, %f285, %f284;
	add.f32 	%f287, %f286, 0fCB40007F;
	neg.f32 	%f288, %f287;
	fma.rn.f32 	%f289, %f281, 0f3FB8AA3B, %f288;
	fma.rn.f32 	%f290, %f281, 0f32A57060, %f289;
	mov.b32 	%r130, %f286;
	shl.b32 	%r131, %r130, 23;
	mov.b32 	%f291, %r131;
	ex2.approx.ftz.f32 	%f292, %f290;
	mul.f32 	%f293, %f292, %f291;
	div.rn.f32 	%f294, %f293, %f541;
	sub.f32 	%f295, %f278, %f542;
	fma.rn.f32 	%f296, %f295, 0f3BBB989D, 0f3F000000;
	cvt.sat.f32.f32 	%f297, %f296;
	fma.rm.f32 	%f298, %f297, %f285, %f284;
	add.f32 	%f299, %f298, 0fCB40007F;
	neg.f32 	%f300, %f299;
	fma.rn.f32 	%f301, %f295, 0f3FB8AA3B, %f300;
	fma.rn.f32 	%f302, %f295, 0f32A57060, %f301;
	mov.b32 	%r132, %f298;
	shl.b32 	%r133, %r132, 23;
	mov.b32 	%f303, %r133;
	ex2.approx.ftz.f32 	%f304, %f302;
	mul.f32 	%f305, %f304, %f303;
	div.rn.f32 	%f306, %f305, %f541;
	sub.f32 	%f307, %f279, %f542;
	fma.rn.f32 	%f308, %f307, 0f3BBB989D, 0f3F000000;
	cvt.sat.f32.f32 	%f309, %f308;
	fma.rm.f32 	%f310, %f309, %f285, %f284;
	add.f32 	%f311, %f310, 0fCB40007F;
	neg.f32 	%f312, %f311;
	fma.rn.f32 	%f313, %f307, 0f3FB8AA3B, %f312;
	fma.rn.f32 	%f314, %f307, 0f32A57060, %f313;
	mov.b32 	%r134, %f310;
	shl.b32 	%r135, %r134, 23;
	mov.b32 	%f315, %r135;
	ex2.approx.ftz.f32 	%f316, %f314;
	mul.f32 	%f317, %f316, %f315;
	div.rn.f32 	%f318, %f317, %f541;
	sub.f32 	%f319, %f280, %f542;
	fma.rn.f32 	%f320, %f319, 0f3BBB989D, 0f3F000000;
	cvt.sat.f32.f32 	%f321, %f320;
	fma.rm.f32 	%f322, %f321, %f285, %f284;
	add.f32 	%f323, %f322, 0fCB40007F;
	neg.f32 	%f324, %f323;
	fma.rn.f32 	%f325, %f319, 0f3FB8AA3B, %f324;
	fma.rn.f32 	%f326, %f319, 0f32A57060, %f325;
	mov.b32 	%r136, %f322;
	shl.b32 	%r137, %r136, 23;
	mov.b32 	%f327, %r137;
	ex2.approx.ftz.f32 	%f328, %f326;
	mul.f32 	%f329, %f328, %f327;
	div.rn.f32 	%f330, %f329, %f541;
	st.global.v4.f32 	[%rd18], {%f294, %f306, %f318, %f330};
	mul.wide.u32 	%rd19, %r129, 4;
	add.s64 	%rd20, %rd2, %rd19;
	ld.shared.v4.f32 	{%f331, %f332, %f333, %f334}, [%r203];
	sub.f32 	%f335, %f331, %f542;
	fma.rn.f32 	%f336, %f335, 0f3BBB989D, 0f3F000000;
	cvt.sat.f32.f32 	%f337, %f336;
	fma.rm.f32 	%f338, %f337, %f285, %f284;
	add.f32 	%f339, %f338, 0fCB40007F;
	neg.f32 	%f340, %f339;
	fma.rn.f32 	%f341, %f335, 0f3FB8AA3B, %f340;
	fma.rn.f32 	%f342, %f335, 0f32A57060, %f341;
	mov.b32 	%r138, %f338;
	shl.b32 	%r139, %r138, 23;
	mov.b32 	%f343, %r139;
	ex2.approx.ftz.f32 	%f344, %f342;
	mul.f32 	%f345, %f344, %f343;
	div.rn.f32 	%f346, %f345, %f541;
	sub.f32 	%f347, %f332, %f542;
	fma.rn.f32 	%f348, %f347, 0f3BBB989D, 0f3F000000;
	cvt.sat.f32.f32 	%f349, %f348;
	fma.rm.f32 	%f350, %f349, %f285, %f284;
	add.f32 	%f351, %f350, 0fCB40007F;
	neg.f32 	%f352, %f351;
	fma.rn.f32 	%f353, %f347, 0f3FB8AA3B, %f352;
	fma.rn.f32 	%f354, %f347, 0f32A57060, %f353;
	mov.b32 	%r140, %f350;
	shl.b32 	%r141, %r140, 23;
	mov.b32 	%f355, %r141;
	ex2.approx.ftz.f32 	%f356, %f354;
	mul.f32 	%f357, %f356, %f355;
	div.rn.f32 	%f358, %f357, %f541;
	sub.f32 	%f359, %f333, %f542;
	fma.rn.f32 	%f360, %f359, 0f3BBB989D, 0f3F000000;
	cvt.sat.f32.f32 	%f361, %f360;
	fma.rm.f32 	%f362, %f361, %f285, %f284;
	add.f32 	%f363, %f362, 0fCB40007F;
	neg.f32 	%f364, %f363;
	fma.rn.f32 	%f365, %f359, 0f3FB8AA3B, %f364;
	fma.rn.f32 	%f366, %f359, 0f32A57060, %f365;
	mov.b32 	%r142, %f362;
	shl.b32 	%r143, %r142, 23;
	mov.b32 	%f367, %r143;
	ex2.approx.ftz.f32 	%f368, %f366;
	mul.f32 	%f369, %f368, %f367;
	div.rn.f32 	%f370, %f369, %f541;
	sub.f32 	%f371, %f334, %f542;
	fma.rn.f32 	%f372, %f371, 0f3BBB989D, 0f3F000000;
	cvt.sat.f32.f32 	%f373, %f372;
	fma.rm.f32 	%f374, %f373, %f285, %f284;
	add.f32 	%f375, %f374, 0fCB40007F;
	neg.f32 	%f376, %f375;
	fma.rn.f32 	%f377, %f371, 0f3FB8AA3B, %f376;
	fma.rn.f32 	%f378, %f371, 0f32A57060, %f377;
	mov.b32 	%r144, %f374;
	shl.b32 	%r145, %r144, 23;
	mov.b32 	%f379, %r145;
	ex2.approx.ftz.f32 	%f380, %f378;
	mul.f32 	%f381, %f380, %f379;
	div.rn.f32 	%f382, %f381, %f541;
	st.global.v4.f32 	[%rd20], {%f346, %f358, %f370, %f382};
	add.s32 	%r205, %r205, 2;
	add.s32 	%r204, %r204, 8;
	add.s32 	%r203, %r203, 32;
	setp.eq.s32 	%p23, %r205, 0;
	@%p23 bra 	$L__BB1_16;
	bra.uni 	$L__BB1_15;
$L__BB1_16:
	and.b32  	%r146, %r4, 1;
	setp.eq.b32 	%p24, %r146, 1;
	not.pred 	%p25, %p24;
	@%p25 bra 	$L__BB1_18;
	shl.b32 	%r147, %r202, 4;
	mov.u32 	%r148, mem;
	add.s32 	%r149, %r148, %r147;
	shl.b32 	%r150, %r202, 2;
	add.s32 	%r151, %r150, %r21;
	mul.wide.u32 	%rd21, %r151, 4;
	add.s64 	%rd22, %rd2, %rd21;
	ld.shared.v4.f32 	{%f383, %f384, %f385, %f386}, [%r149];
	sub.f32 	%f387, %f383, %f542;
	fma.rn.f32 	%f388, %f387, 0f3BBB989D, 0f3F000000;
	cvt.sat.f32.f32 	%f389, %f388;
	mov.f32 	%f390, 0f4B400001;
	mov.f32 	%f391, 0f437C0000;
	fma.rm.f32 	%f392, %f389, %f391, %f390;
	add.f32 	%f393, %f392, 0fCB40007F;
	neg.f32 	%f394, %f393;
	fma.rn.f32 	%f395, %f387, 0f3FB8AA3B, %f394;
	fma.rn.f32 	%f396, %f387, 0f32A57060, %f395;
	mov.b32 	%r152, %f392;
	shl.b32 	%r153, %r152, 23;
	mov.b32 	%f397, %r153;
	ex2.approx.ftz.f32 	%f398, %f396;
	mul.f32 	%f399, %f398, %f397;
	div.rn.f32 	%f400, %f399, %f541;
	sub.f32 	%f401, %f384, %f542;
	fma.rn.f32 	%f402, %f401, 0f3BBB989D, 0f3F000000;
	cvt.sat.f32.f32 	%f403, %f402;
	fma.rm.f32 	%f404, %f403, %f391, %f390;
	add.f32 	%f405, %f404, 0fCB40007F;
	neg.f32 	%f406, %f405;
	fma.rn.f32 	%f407, %f401, 0f3FB8AA3B, %f406;
	fma.rn.f32 	%f408, %f401, 0f32A57060, %f407;
	mov.b32 	%r154, %f404;
	shl.b32 	%r155, %r154, 23;
	mov.b32 	%f409, %r155;
	ex2.approx.ftz.f32 	%f410, %f408;
	mul.f32 	%f411, %f410, %f409;
	div.rn.f32 	%f412, %f411, %f541;
	sub.f32 	%f413, %f385, %f542;
	fma.rn.f32 	%f414, %f413, 0f3BBB989D, 0f3F000000;
	cvt.sat.f32.f32 	%f415, %f414;
	fma.rm.f32 	%f416, %f415, %f391, %f390;
	add.f32 	%f417, %f416, 0fCB40007F;
	neg.f32 	%f418, %f417;
	fma.rn.f32 	%f419, %f413, 0f3FB8AA3B, %f418;
	fma.rn.f32 	%f420, %f413, 0f32A57060, %f419;
	mov.b32 	%r156, %f416;
	shl.b32 	%r157, %r156, 23;
	mov.b32 	%f421, %r157;
	ex2.approx.ftz.f32 	%f422, %f420;
	mul.f32 	%f423, %f422, %f421;
	div.rn.f32 	%f424, %f423, %f541;
	sub.f32 	%f425, %f386, %f542;
	fma.rn.f32 	%f426, %f425, 0f3BBB989D, 0f3F000000;
	cvt.sat.f32.f32 	%f427, %f426;
	fma.rm.f32 	%f428, %f427, %f391, %f390;
	add.f32 	%f429, %f428, 0fCB40007F;
	neg.f32 	%f430, %f429;
	fma.rn.f32 	%f431, %f425, 0f3FB8AA3B, %f430;
	fma.rn.f32 	%f432, %f425, 0f32A57060, %f431;
	mov.b32 	%r158, %f428;
	shl.b32 	%r159, %r158, 23;
	mov.b32 	%f433, %r159;
	ex2.approx.ftz.f32 	%f434, %f432;
	mul.f32 	%f435, %f434, %f433;
	div.rn.f32 	%f436, %f435, %f541;
	st.global.v4.f32 	[%rd22], {%f400, %f412, %f424, %f436};
$L__BB1_18:
	setp.lt.s32 	%p26, %r5, 1;
	@%p26 bra 	$L__BB1_27;
	mul.lo.s32 	%r33, %r56, %r1;
	sub.s32 	%r160, %r3, %r5;
	max.s32 	%r161, %r56, %r160;
	add.s32 	%r162, %r5, %r161;
	sub.s32 	%r34, %r162, %r56;
	and.b32  	%r35, %r34, 3;
	sub.s32 	%r163, %r56, %r162;
	setp.gt.u32 	%p27, %r163, -4;
	@%p27 bra 	$L__BB1_22;
	and.b32  	%r164, %r34, -4;
	neg.s32 	%r208, %r164;
	shl.b32 	%r166, %r5, 2;
	sub.s32 	%r167, %r57, %r166;
	mov.u32 	%r168, mem;
	add.s32 	%r169, %r167, %r168;
	add.s32 	%r207, %r169, 8;
	add.s64 	%rd7, %rd2, 8;
	mad.lo.s32 	%r170, %r56, %r1, %r56;
	sub.s32 	%r206, %r170, %r5;
$L__BB1_21:
	.pragma "nounroll";
	mul.wide.s32 	%rd23, %r206, 4;
	add.s64 	%rd24, %rd7, %rd23;
	ld.shared.f32 	%f437, [%r207+-8];
	sub.f32 	%f438, %f437, %f542;
	fma.rn.f32 	%f439, %f438, 0f3BBB989D, 0f3F000000;
	cvt.sat.f32.f32 	%f440, %f439;
	mov.f32 	%f441, 0f4B400001;
	mov.f32 	%f442, 0f437C0000;
	fma.rm.f32 	%f443, %f440, %f442, %f441;
	add.f32 	%f444, %f443, 0fCB40007F;
	neg.f32 	%f445, %f444;
	fma.rn.f32 	%f446, %f438, 0f3FB8AA3B, %f445;
	fma.rn.f32 	%f447, %f438, 0f32A57060, %f446;
	mov.b32 	%r171, %f443;
	shl.b32 	%r172, %r171, 23;
	mov.b32 	%f448, %r172;
	ex2.approx.ftz.f32 	%f449, %f447;
	mul.f32 	%f450, %f449, %f448;
	div.rn.f32 	%f451, %f450, %f541;
	st.global.f32 	[%rd24+-8], %f451;
	ld.shared.f32 	%f452, [%r207+-4];
	sub.f32 	%f453, %f452, %f542;
	fma.rn.f32 	%f454, %f453, 0f3BBB989D, 0f3F000000;
	cvt.sat.f32.f32 	%f455, %f454;
	fma.rm.f32 	%f456, %f455, %f442, %f441;
	add.f32 	%f457, %f456, 0fCB40007F;
	neg.f32 	%f458, %f457;
	fma.rn.f32 	%f459, %f453, 0f3FB8AA3B, %f458;
	fma.rn.f32 	%f460, %f453, 0f32A57060, %f459;
	mov.b32 	%r173, %f456;
	shl.b32 	%r174, %r173, 23;
	mov.b32 	%f461, %r174;
	ex2.approx.ftz.f32 	%f462, %f460;
	mul.f32 	%f463, %f462, %f461;
	div.rn.f32 	%f464, %f463, %f541;
	st.global.f32 	[%rd24+-4], %f464;
	ld.shared.f32 	%f465, [%r207];
	sub.f32 	%f466, %f465, %f542;
	fma.rn.f32 	%f467, %f466, 0f3BBB989D, 0f3F000000;
	cvt.sat.f32.f32 	%f468, %f467;
	fma.rm.f32 	%f469, %f468, %f442, %f441;
	add.f32 	%f470, %f469, 0fCB40007F;
	neg.f32 	%f471, %f470;
	fma.rn.f32 	%f472, %f466, 0f3FB8AA3B, %f471;
	fma.rn.f32 	%f473, %f466, 0f32A57060, %f472;
	mov.b32 	%r175, %f469;
	shl.b32 	%r176, %r175, 23;
	mov.b32 	%f474, %r176;
	ex2.approx.ftz.f32 	%f475, %f473;
	mul.f32 	%f476, %f475, %f474;
	div.rn.f32 	%f477, %f476, %f541;
	st.global.f32 	[%rd24], %f477;
	ld.shared.f32 	%f478, [%r207+4];
	sub.f32 	%f479, %f478, %f542;
	fma.rn.f32 	%f480, %f479, 0f3BBB989D, 0f3F000000;
	cvt.sat.f32.f32 	%f481, %f480;
	fma.rm.f32 	%f482, %f481, %f442, %f441;
	add.f32 	%f483, %f482, 0fCB40007F;
	neg.f32 	%f484, %f483;
	fma.rn.f32 	%f485, %f479, 0f3FB8AA3B, %f484;
	fma.rn.f32 	%f486, %f479, 0f32A57060, %f485;
	mov.b32 	%r177, %f482;
	shl.b32 	%r178, %r177, 23;
	mov.b32 	%f487, %r178;
	ex2.approx.ftz.f32 	%f488, %f486;
	mul.f32 	%f489, %f488, %f487;
	div.rn.f32 	%f490, %f489, %f541;
	st.global.f32 	[%rd24+4], %f490;
	add.s32 	%r210, %r210, 4;
	add.s32 	%r208, %r208, 4;
	add.s32 	%r207, %r207, 16;
	add.s32 	%r206, %r206, 4;
	setp.ne.s32 	%p28, %r208, 0;
	@%p28 bra 	$L__BB1_21;
$L__BB1_22:
	setp.eq.s32 	%p29, %r35, 0;
	@%p29 bra 	$L__BB1_27;
	setp.eq.s32 	%p30, %r35, 1;
	@%p30 bra 	$L__BB1_25;
	shl.b32 	%r179, %r210, 2;
	mov.u32 	%r180, mem;
	add.s32 	%r181, %r180, %r179;
	ld.shared.f32 	%f491, [%r181];
	sub.f32 	%f492, %f491, %f542;
	fma.rn.f32 	%f493, %f492, 0f3BBB989D, 0f3F000000;
	cvt.sat.f32.f32 	%f494, %f493;
	mov.f32 	%f495, 0f4B400001;
	mov.f32 	%f496, 0f437C0000;
	fma.rm.f32 	%f497, %f494, %f496, %f495;
	add.f32 	%f498, %f497, 0fCB40007F;
	neg.f32 	%f499, %f498;
	fma.rn.f32 	%f500, %f492, 0f3FB8AA3B, %f499;
	fma.rn.f32 	%f501, %f492, 0f32A57060, %f500;
	mov.b32 	%r182, %f497;
	shl.b32 	%r183, %r182, 23;
	mov.b32 	%f502, %r183;
	ex2.approx.ftz.f32 	%f503, %f501;
	mul.f32 	%f504, %f503, %f502;
	div.rn.f32 	%f505, %f504, %f541;
	add.s32 	%r184, %r210, %r33;
	mul.wide.s32 	%rd25, %r184, 4;
	add.s64 	%rd26, %rd2, %rd25;
	st.global.f32 	[%rd26], %f505;
	ld.shared.f32 	%f506, [%r181+4];
	sub.f32 	%f507, %f506, %f542;
	fma.rn.f32 	%f508, %f507, 0f3BBB989D, 0f3F000000;
	cvt.sat.f32.f32 	%f509, %f508;
	fma.rm.f32 	%f510, %f509, %f496, %f495;
	add.f32 	%f511, %f510, 0fCB40007F;
	neg.f32 	%f512, %f511;
	fma.rn.f32 	%f513, %f507, 0f3FB8AA3B, %f512;
	fma.rn.f32 	%f514, %f507, 0f32A57060, %f513;
	mov.b32 	%r185, %f510;
	shl.b32 	%r186, %r185, 23;
	mov.b32 	%f515, %r186;
	ex2.approx.ftz.f32 	%f516, %f514;
	mul.f32 	%f517, %f516, %f515;
	div.rn.f32 	%f518, %f517, %f541;
	st.global.f32 	[%rd26+4], %f518;
	add.s32 	%r210, %r210, 2;
$L__BB1_25:
	and.b32  	%r187, %r34, 1;
	setp.eq.b32 	%p31, %r187, 1;
	not.pred 	%p32, %p31;
	@%p32 bra 	$L__BB1_27;
	shl.b32 	%r188, %r210, 2;
	mov.u32 	%r189, mem;
	add.s32 	%r190, %r189, %r188;
	ld.shared.f32 	%f519, [%r190];
	sub.f32 	%f520, %f519, %f542;
	fma.rn.f32 	%f521, %f520, 0f3BBB989D, 0f3F000000;
	cvt.sat.f32.f32 	%f522, %f521;
	mov.f32 	%f523, 0f4B400001;
	mov.f32 	%f524, 0f437C0000;
	fma.rm.f32 	%f525, %f522, %f524, %f523;
	add.f32 	%f526, %f525, 0fCB40007F;
	neg.f32 	%f527, %f526;
	fma.rn.f32 	%f528, %f520, 0f3FB8AA3B, %f527;
	fma.rn.f32 	%f529, %f520, 0f32A57060, %f528;
	mov.b32 	%r191, %f525;
	shl.b32 	%r192, %r191, 23;
	mov.b32 	%f530, %r192;
	ex2.approx.ftz.f32 	%f531, %f529;
	mul.f32 	%f532, %f531, %f530;
	div.rn.f32 	%f533, %f532, %f541;
	add.s32 	%r193, %r210, %r33;
	mul.wide.s32 	%rd27, %r193, 4;
	add.s64 	%rd28, %rd2, %rd27;
	st.global.f32 	[%rd28], %f533;
$L__BB1_27:
	ret;

}


// ===== COMPILED SASS (sm_100) =====

	.target	sm_100

	.elftype	@"ET_EXEC"


//--------------------- .note.nv.tkinfo           --------------------------
	.section	.note.nv.tkinfo,"",@"SHT_NOTE"
	.sectionflags	@"SHF_NOTE_NV_TKINFO"
	.tkinfo
        /*0018*/ 	.word	0x00000002
        /*0030*/ 	.string	""
        /*0030*/ 	.string	"ptxas"
        /*0030*/ 	.string	"Cuda compilation tools, release 13.0, V13.0.88"
        /*0030*/ 	.string	"Build cuda_13.0.r13.0/compiler.36424714_0"
        /*0030*/ 	.string	"-arch sm_100 -m 64 "



//--------------------- .note.nv.cuinfo           --------------------------
	.section	.note.nv.cuinfo,"",@"SHT_NOTE"
	.sectionflags	@"SHF_NOTE_NV_CUINFO"
        /*0018*/ 	.short	0x0002
        /*001a*/ 	.short	0x0064
        /*001c*/ 	.short	0x0082
	.zero		2


//--------------------- .nv.info                  --------------------------
	.section	.nv.info,"",@"SHT_CUDA_INFO"
	.align	4


	//----- nvinfo : EIATTR_REGCOUNT
	.align		4
        /*0000*/ 	.byte	0x04, 0x2f
        /*0002*/ 	.short	(.L_1 - .L_0)
	.align		4
.L_0:
        /*0004*/ 	.word	index@(_Z7softmaxPfS_ii)
        /*0008*/ 	.word	0x00000010


	//----- nvinfo : EIATTR_FRAME_SIZE
	.align		4
.L_1:
        /*000c*/ 	.byte	0x04, 0x11
        /*000e*/ 	.short	(.L_3 - .L_2)
	.align		4
.L_2:
        /*0010*/ 	.word	index@($__internal_1_$__cuda_sm3x_div_rn_noftz_f32_slowpath)
        /*0014*/ 	.word	0x00000000


	//----- nvinfo : EIATTR_FRAME_SIZE
	.align		4
.L_3:
        /*0018*/ 	.byte	0x04, 0x11
        /*001a*/ 	.short	(.L_5 - .L_4)
	.align		4
.L_4:
        /*001c*/ 	.word	index@(_Z7softmaxPfS_ii)
        /*0020*/ 	.word	0x00000000


	//----- nvinfo : EIATTR_REGCOUNT
	.align		4
.L_5:
        /*0024*/ 	.byte	0x04, 0x2f
        /*0026*/ 	.short	(.L_7 - .L_6)
	.align		4
.L_6:
        /*0028*/ 	.word	index@(_Z13softmax_flashPfS_ii)
        /*002c*/ 	.word	0x00000022


	//----- nvinfo : EIATTR_FRAME_SIZE
	.align		4
.L_7:
        /*0030*/ 	.byte	0x04, 0x11
        /*0032*/ 	.short	(.L_9 - .L_8)
	.align		4
.L_8:
        /*0034*/ 	.word	index@($__internal_0_$__cuda_sm3x_div_rn_noftz_f32_slowpath)
        /*0038*/ 	.word	0x00000000


	//----- nvinfo : EIATTR_FRAME_SIZE
	.align		4
.L_9:
        /*003c*/ 	.byte	0x04, 0x11
        /*003e*/ 	.short	(.L_11 - .L_10)
	.align		4
.L_10:
        /*0040*/ 	.word	index@(_Z13softmax_flashPfS_ii)
        /*0044*/ 	.word	0x00000000


	//----- nvinfo : EIATTR_MIN_STACK_SIZE
	.align		4
.L_11:
        /*0048*/ 	.byte	0x04, 0x12
        /*004a*/ 	.short	(.L_13 - .L_12)
	.align		4
.L_12:
        /*004c*/ 	.word	index@(_Z13softmax_flashPfS_ii)
        /*0050*/ 	.word	0x00000000


	//----- nvinfo : EIATTR_MIN_STACK_SIZE
	.align		4
.L_13:
        /*0054*/ 	.byte	0x04, 0x12
        /*0056*/ 	.short	(.L_15 - .L_14)
	.align		4
.L_14:
        /*0058*/ 	.word	index@(_Z7softmaxPfS_ii)
        /*005c*/ 	.word	0x00000000
.L_15:


//--------------------- .nv.compat                --------------------------
	.section	.nv.compat,"",@"SHT_CUDA_COMPAT_INFO"
	.align	4
        /*0000*/ 	.byte	0x02, 0x09, 0x00, 0x00, 0x02, 0x02, 0x01, 0x00, 0x02, 0x05, 0x05, 0x00, 0x03, 0x07, 0x01, 0x01
        /*0010*/ 	.byte	0x02, 0x03, 0x00, 0x00, 0x02, 0x06, 0x01, 0x00, 0x04, 0x0b, 0x08, 0x00, 0x01, 0x00, 0x00, 0x00
        /*0020*/ 	.byte	0x00, 0x00, 0x00, 0x00


//--------------------- .nv.info._Z13softmax_flashPfS_ii --------------------------
	.section	.nv.info._Z13softmax_flashPfS_ii,"",@"SHT_CUDA_INFO"
	.sectionflags	@""
	.align	4


	//----- nvinfo : EIATTR_CUDA_API_VERSION
	.align		4
        /*0000*/ 	.byte	0x04, 0x37
        /*0002*/ 	.short	(.L_17 - .L_16)
.L_16:
        /*0004*/ 	.word	0x00000082


	//----- nvinfo : EIATTR_KPARAM_INFO
	.align		4
.L_17:
        /*0008*/ 	.byte	0x04, 0x17
        /*000a*/ 	.short	(.L_19 - .L_18)
.L_18:
        /*000c*/ 	.word	0x00000000
        /*0010*/ 	.short	0x0003
        /*0012*/ 	.short	0x0014
        /*0014*/ 	.byte	0x00, 0xf0, 0x11, 0x00


	//----- nvinfo : EIATTR_KPARAM_INFO
	.align		4
.L_19:
        /*0018*/ 	.byte	0x04, 0x17
        /*001a*/ 	.short	(.L_21 - .L_20)
.L_20:
        /*001c*/ 	.word	0x00000000
        /*0020*/ 	.short	0x0002
        /*0022*/ 	.short	0x0010
        /*0024*/ 	.byte	0x00, 0xf0, 0x11, 0x00


	//----- nvinfo : EIATTR_KPARAM_INFO
	.align		4
.L_21:
        /*0028*/ 	.byte	0x04, 0x17
        /*002a*/ 	.short	(.L_23 - .L_22)
.L_22:
        /*002c*/ 	.word	0x00000000
        /*0030*/ 	.short	0x0001
        /*0032*/ 	.short	0x0008
        /*0034*/ 	.byte	0x00, 0xf5, 0x21, 0x00


	//----- nvinfo : EIATTR_KPARAM_INFO
	.align		4
.L_23:
        /*0038*/ 	.byte	0x04, 0x17
        /*003a*/ 	.short	(.L_25 - .L_24)
.L_24:
        /*003c*/ 	.word	0x00000000
        /*0040*/ 	.short	0x0000
        /*0042*/ 	.short	0x0000
        /*0044*/ 	.byte	0x00, 0xf5, 0x21, 0x00


	//----- nvinfo : EIATTR_SPARSE_MMA_MASK
	.align		4
.L_25:
        /*0048*/ 	.byte	0x03, 0x50
        /*004a*/ 	.short	0x0000


	//----- nvinfo : EIATTR_MAXREG_COUNT
	.align		4
        /*004c*/ 	.byte	0x03, 0x1b
        /*004e*/ 	.short	0x00ff


	//----- nvinfo : EIATTR_MERCURY_ISA_VERSION
	.align		4
        /*0050*/ 	.byte	0x03, 0x5f
        /*0052*/ 	.short	0x0101


	//----- nvinfo : EIATTR_VRC_CTA_INIT_COUNT
	.align		4
        /*0054*/ 	.byte	0x02, 0x4a
	.zero		1
	.zero		1


	//----- nvinfo : EIATTR_EXIT_INSTR_OFFSETS
	.align		4
        /*0058*/ 	.byte	0x04, 0x1c
        /*005a*/ 	.short	(.L_27 - .L_26)


	//   ....[0]....
.L_26:
        /*005c*/ 	.word	0x000028f0


	//   ....[1]....
        /*0060*/ 	.word	0x000030c0


	//   ....[2]....
        /*0064*/ 	.word	0x00003490


	//   ....[3]....
        /*0068*/ 	.word	0x00003690


	//----- nvinfo : EIATTR_CRS_STACK_SIZE
	.align		4
.L_27:
        /*006c*/ 	.byte	0x04, 0x1e
        /*006e*/ 	.short	(.L_29 - .L_28)
.L_28:
        /*0070*/ 	.word	0x00000000


	//----- nvinfo : EIATTR_CBANK_PARAM_SIZE
	.align		4
.L_29:
        /*0074*/ 	.byte	0x03, 0x19
        /*0076*/ 	.short	0x0018


	//----- nvinfo : EIATTR_PARAM_CBANK
	.align		4
        /*0078*/ 	.byte	0x04, 0x0a
        /*007a*/ 	.short	(.L_31 - .L_30)
	.align		4
.L_30:
        /*007c*/ 	.word	index@(.nv.constant0._Z13softmax_flashPfS_ii)
        /*0080*/ 	.short	0x0380
        /*0082*/ 	.short	0x0018


	//----- nvinfo : EIATTR_SW_WAR
	.align		4
.L_31:
        /*0084*/ 	.byte	0x04, 0x36
        /*0086*/ 	.short	(.L_33 - .L_32)
.L_32:
        /*0088*/ 	.word	0x00000008
.L_33:


//--------------------- .nv.info._Z7softmaxPfS_ii --------------------------
	.section	.nv.info._Z7softmaxPfS_ii,"",@"SHT_CUDA_INFO"
	.sectionflags	@""
	.align	4


	//----- nvinfo : EIATTR_CUDA_API_VERSION
	.align		4
        /*0000*/ 	.byte	0x04, 0x37
        /*0002*/ 	.short	(.L_35 - .L_34)
.L_34:
        /*0004*/ 	.word	0x00000082


	//----- nvinfo : EIATTR_KPARAM_INFO
	.align		4
.L_35:
        /*0008*/ 	.byte	0x04, 0x17
        /*000a*/ 	.short	(.L_37 - .L_36)
.L_36:
        /*000c*/ 	.word	0x00000000
        /*0010*/ 	.short	0x0003
        /*0012*/ 	.short	0x0014
        /*0014*/ 	.byte	0x00, 0xf0, 0x11, 0x00


	//----- nvinfo : EIATTR_KPARAM_INFO
	.align		4
.L_37:
        /*0018*/ 	.byte	0x04, 0x17
        /*001a*/ 	.short	(.L_39 - .L_38)
.L_38:
        /*001c*/ 	.word	0x00000000
        /*0020*/ 	.short	0x0002
        /*0022*/ 	.short	0x0010
        /*0024*/ 	.byte	0x00, 0xf0, 0x11, 0x00


	//----- nvinfo : EIATTR_KPARAM_INFO
	.align		4
.L_39:
        /*0028*/ 	.byte	0x04, 0x17
        /*002a*/ 	.short	(.L_41 - .L_40)
.L_40:
        /*002c*/ 	.word	0x00000000
        /*0030*/ 	.short	0x0001
        /*0032*/ 	.short	0x0008
        /*0034*/ 	.byte	0x00, 0xf5, 0x21, 0x00


	//----- nvinfo : EIATTR_KPARAM_INFO
	.align		4
.L_41:
        /*0038*/ 	.byte	0x04, 0x17
        /*003a*/ 	.short	(.L_43 - .L_42)
.L_42:
        /*003c*/ 	.word	0x00000000
        /*0040*/ 	.short	0x0000
        /*0042*/ 	.short	0x0000
        /*0044*/ 	.byte	0x00, 0xf5, 0x21, 0x00


	//----- nvinfo : EIATTR_SPARSE_MMA_MASK
	.align		4
.L_43:
        /*0048*/ 	.byte	0x03, 0x50
        /*004a*/ 	.short	0x0000


	//----- nvinfo : EIATTR_MAXREG_COUNT
	.align		4
        /*004c*/ 	.byte	0x03, 0x1b
        /*004e*/ 	.short	0x00ff


	//----- nvinfo : EIATTR_NUM_BARRIERS
	.align		4
        /*0050*/ 	.byte	0x02, 0x4c
        /*0052*/ 	.byte	0x01
	.zero		1


	//----- nvinfo : EIATTR_MERCURY_ISA_VERSION
	.align		4
        /*0054*/ 	.byte	0x03, 0x5f
        /*0056*/ 	.short	0x0101


	//----- nvinfo : EIATTR_VRC_CTA_INIT_COUNT
	.align		4
        /*0058*/ 	.byte	0x02, 0x4a
	.zero		1
	.zero		1


	//----- nvinfo : EIATTR_EXIT_INSTR_OFFSETS
	.align		4
        /*005c*/ 	.byte	0x04, 0x1c
        /*005e*/ 	.short	(.L_45 - .L_44)


	//   ....[0]....
.L_44:
        /*0060*/ 	.word	0x000004e0


	//----- nvinfo : EIATTR_CRS_STACK_SIZE
	.align		4
.L_45:
        /*0064*/ 	.byte	0x04, 0x1e
        /*0066*/ 	.short	(.L_47 - .L_46)
.L_46:
        /*0068*/ 	.word	0x00000000


	//----- nvinfo : EIATTR_CBANK_PARAM_SIZE
	.align		4
.L_47:
        /*006c*/ 	.byte	0x03, 0x19
        /*006e*/ 	.short	0x0018


	//----- nvinfo : EIATTR_PARAM_CBANK
	.align		4
        /*0070*/ 	.byte	0x04, 0x0a
        /*0072*/ 	.short	(.L_49 - .L_48)
	.align		4
.L_48:
        /*0074*/ 	.word	index@(.nv.constant0._Z7softmaxPfS_ii)
        /*0078*/ 	.short	0x0380
        /*007a*/ 	.short	0x0018


	//----- nvinfo : EIATTR_SW_WAR
	.align		4
.L_49:
        /*007c*/ 	.byte	0x04, 0x36
        /*007e*/ 	.short	(.L_51 - .L_50)
.L_50:
        /*0080*/ 	.word	0x00000008
.L_51:


//--------------------- .nv.callgraph             --------------------------
	.section	.nv.callgraph,"",@"SHT_CUDA_CALLGRAPH"
	.align	4
	.sectionentsize	8
	.align		4
        /*0000*/ 	.word	0x00000000
	.align		4
        /*0004*/ 	.word	0xffffffff
	.align		4
        /*0008*/ 	.word	0x00000000
	.align		4
        /*000c*/ 	.word	0xfffffffe
	.align		4
        /*0010*/ 	.word	0x00000000
	.align		4
        /*0014*/ 	.word	0xfffffffd
	.align		4
        /*0018*/ 	.word	0x00000000
	.align		4
        /*001c*/ 	.word	0xfffffffc


//--------------------- .text._Z13softmax_flashPfS_ii --------------------------
	.section	.text._Z13softmax_flashPfS_ii,"ax",@progbits
	.align	128
        .global         _Z13softmax_flashPfS_ii
        .type           _Z13softmax_flashPfS_ii,@function
        .size           _Z13softmax_flashPfS_ii,(.L_x_57 - _Z13softmax_flashPfS_ii)
        .other          _Z13softmax_flashPfS_ii,@"STO_CUDA_ENTRY STV_DEFAULT"
_Z13softmax_flashPfS_ii:
.text._Z13softmax_flashPfS_ii:
[----:B------:R-:W-:Y:S01]  /*0000*/  LDC R1, c[0x0][0x37c] ;  /* 0x0000df00ff017b82 */ /* 0x000fe20000000800 */
[----:B------:R-:W0:Y:S07]  /*0010*/  S2R R0, SR_CgaCtaId ;  /* 0x0000000000007919 */ /* 0x000e2e0000008800 */
[----:B------:R-:W1:Y:S01]  /*0020*/  LDC R12, c[0x0][0x394] ;  /* 0x0000e500ff0c7b82 */ /* 0x000e620000000800 */
[----:B------:R-:W-:Y:S01]  /*0030*/  MOV R13, 0x400 ;  /* 0x00000400000d7802 */ /* 0x000fe20000000f00 */
[----:B------:R-:W2:Y:S01]  /*0040*/  LDCU.64 UR8, c[0x0][0x358] ;  /* 0x00006b00ff0877ac */ /* 0x000ea20008000a00 */
[----:B------:R-:W-:Y:S01]  /*0050*/  MOV R8, 0xff800000 ;  /* 0xff80000000087802 */ /* 0x000fe20000000f00 */
[----:B------:R-:W-:-:S04]  /*0060*/  HFMA2 R2, -RZ, RZ, 0, 0 ;  /* 0x00000000ff027431 */ /* 0x000fc800000001ff */
[----:B------:R-:W3:Y:S01]  /*0070*/  S2UR UR7, SR_CTAID.X ;  /* 0x00000000000779c3 */ /* 0x000ee20000002500 */
[C---:B-1----:R-:W-:Y:S02]  /*0080*/  SHF.L.U32 R6, R12.reuse, 0x2, RZ ;  /* 0x000000020c067819 */ /* 0x042fe400000006ff */
[----:B------:R-:W-:Y:S02]  /*0090*/  ISETP.GE.AND P0, PT, R12, 0x4, PT ;  /* 0x000000040c00780c */ /* 0x000fe40003f06270 */
[----:B------:R-:W-:Y:S02]  /*00a0*/  SHF.R.S32.HI R3, RZ, 0x1f, R12 ;  /* 0x0000001fff037819 */ /* 0x000fe4000001140c */
[----:B0-----:R-:W-:Y:S02]  /*00b0*/  LEA R13, R0, R13, 0x18 ;  /* 0x0000000d000d7211 */ /* 0x001fe400078ec0ff */
[----:B------:R-:W-:Y:S02]  /*00c0*/  LEA.HI R3, R3, R12, RZ, 0x2 ;  /* 0x0000000c03037211 */ /* 0x000fe400078f10ff */
[----:B------:R-:W-:-:S02]  /*00d0*/  IADD3 R7, PT, PT, R6, R13, RZ ;  /* 0x0000000d06077210 */ /* 0x000fc40007ffe0ff */
[----:B------:R-:W-:Y:S02]  /*00e0*/  LOP3.LUT R4, R3, 0xfffffffc, RZ, 0xc0, !PT ;  /* 0xfffffffc03047812 */ /* 0x000fe400078ec0ff */
[----:B------:R-:W-:Y:S01]  /*00f0*/  SHF.R.S32.HI R26, RZ, 0x2, R3 ;  /* 0x00000002ff1a7819 */ /* 0x000fe20000011403 */
[----:B------:R0:W-:Y:S01]  /*0100*/  STS [R7], R8 ;  /* 0x0000000807007388 */ /* 0x0001e20000000800 */
[----:B------:R-:W-:Y:S02]  /*0110*/  MOV R0, 0xff800000 ;  /* 0xff80000000007802 */ /* 0x000fe40000000f00 */
[----:B------:R-:W-:Y:S01]  /*0120*/  IADD3 R3, PT, PT, -R4, R12, RZ ;  /* 0x0000000c04037210 */ /* 0x000fe20007ffe1ff */
[----:B------:R0:W-:Y:S01]  /*0130*/  STS [R7+0x4], RZ ;  /* 0x000004ff07007388 */ /* 0x0001e20000000800 */
[----:B--23--:R-:W-:Y:S05]  /*0140*/  @!P0 BRA `(.L_x_0) ;  /* 0x00000004003c8947 */ /* 0x00cfea0003800000 */
[----:B0-----:R-:W0:Y:S01]  /*0150*/  LDC.64 R8, c[0x0][0x380] ;  /* 0x0000e000ff087b82 */ /* 0x001e220000000a00 */
[----:B------:R-:W-:Y:S01]  /*0160*/  IMAD R5, R12, UR7, RZ ;  /* 0x000000070c057c24 */ /* 0x000fe2000f8e02ff */
[----:B------:R-:W-:Y:S02]  /*0170*/  IADD3 R15, PT, PT, -R26, RZ, RZ ;  /* 0x000000ff1a0f7210 */ /* 0x000fe40007ffe1ff */
[----:B------:R-:W-:Y:S02]  /*0180*/  MOV R0, 0xff800000 ;  /* 0xff80000000007802 */ /* 0x000fe40000000f00 */
[----:B------:R-:W-:Y:S01]  /*0190*/  MOV R14, R13 ;  /* 0x0000000d000e7202 */ /* 0x000fe20000000f00 */
[----:B0-----:R-:W-:-:S03]  /*01a0*/  IMAD.WIDE.U32 R8, R5, 0x4, R8 ;  /* 0x0000000405087825 */ /* 0x001fc600078e0008 */
[----:B------:R-:W-:Y:S02]  /*01b0*/  MOV R2, R8 ;  /* 0x0000000800027202 */ /* 0x000fe40000000f00 */
[----:B------:R-:W-:-:S07]  /*01c0*/  MOV R5, R9 ;  /* 0x0000000900057202 */ /* 0x000fce0000000f00 */
.L_x_1:
[----:B0-----:R-:W-:Y:S02]  /*01d0*/  MOV R8, R2 ;  /* 0x0000000200087202 */ /* 0x001fe40000000f00 */
[----:B------:R-:W-:-:S06]  /*01e0*/  MOV R9, R5 ;  /* 0x0000000500097202 */ /* 0x000fcc0000000f00 */
[----:B------:R-:W2:Y:S01]  /*01f0*/  LDG.E.128 R8, desc[UR8][R8.64] ;  /* 0x0000000808087981 */ /* 0x000ea2000c1e1d00 */
[----:B------:R-:W-:Y:S01]  /*0200*/  HFMA2 R16, -RZ, RZ, 0.96630859375, -0.0022525787353515625 ;  /* 0x3bbb989dff107431 */ /* 0x000fe200000001ff */
[----:B------:R-:W-:Y:S02]  /*0210*/  MOV R19, 0x437c0000 ;  /* 0x437c000000137802 */ /* 0x000fe40000000f00 */
[----:B------:R-:W-:Y:S02]  /*0220*/  IADD3 R15, PT, PT, R15, 0x1, RZ ;  /* 0x000000010f0f7810 */ /* 0x000fe40007ffe0ff */
[----:B------:R-:W-:-:S04]  /*0230*/  IADD3 R2, P1, PT, R2, 0x10, RZ ;  /* 0x0000001002027810 */ /* 0x000fc80007f3e0ff */
[----:B------:R-:W-:Y:S01]  /*0240*/  IADD3.X R5, PT, PT, RZ, R5, RZ, P1, !PT ;  /* 0x00000005ff057210 */ /* 0x000fe20000ffe4ff */
[----:B--2---:R0:W-:Y:S01]  /*0250*/  STS.128 [R14], R8 ;  /* 0x000000080e007388 */ /* 0x0041e20000000c00 */
[----:B------:R-:W-:-:S03]  /*0260*/  FSETP.GT.AND P0, PT, R8, R0, PT ;  /* 0x000000000800720b */ /* 0x000fc60003f04000 */
[----:B------:R-:W1:Y:S01]  /*0270*/  LDS R23, [R7] ;  /* 0x0000000007177984 */ /* 0x000e620000000800 */
[----:B------:R-:W-:-:S04]  /*0280*/  FSEL R0, R8, R0, P0 ;  /* 0x0000000008007208 */ /* 0x000fc80000000000 */
[----:B------:R-:W-:-:S04]  /*0290*/  FSETP.GT.AND P0, PT, R9, R0, PT ;  /* 0x000000000900720b */ /* 0x000fc80003f04000 */
[----:B------:R-:W-:Y:S02]  /*02a0*/  FSEL R17, R9, R0, P0 ;  /* 0x0000000009117208 */ /* 0x000fe40000000000 */
[----:B0-----:R-:W-:Y:S02]  /*02b0*/  IADD3 R14, PT, PT, R14, 0x10, RZ ;  /* 0x000000100e0e7810 */ /* 0x001fe40007ffe0ff */
[----:B------:R-:W-:-:S04]  /*02c0*/  FSETP.GT.AND P0, PT, R10, R17, PT ;  /* 0x000000110a00720b */ /* 0x000fc80003f04000 */
[----:B------:R-:W-:-:S04]  /*02d0*/  FSEL R0, R10, R17, P0 ;  /* 0x000000110a007208 */ /* 0x000fc80000000000 */
[----:B------:R-:W-:-:S04]  /*02e0*/  FSETP.GT.AND P0, PT, R11, R0, PT ;  /* 0x000000000b00720b */ /* 0x000fc80003f04000 */
[----:B------:R-:W-:Y:S02]  /*02f0*/  FSEL R0, R11, R0, P0 ;  /* 0x000000000b007208 */ /* 0x000fe40000000000 */
[----:B------:R-:W-:-:S03]  /*0300*/  ISETP.NE.AND P0, PT, R15, RZ, PT ;  /* 0x000000ff0f00720c */ /* 0x000fc60003f05270 */
[--C-:B------:R-:W-:Y:S01]  /*0310*/  FADD R25, R8, -R0.reuse ;  /* 0x8000000008197221 */ /* 0x100fe20000000000 */
[----:B------:R-:W-:Y:S01]  /*0320*/  FADD R21, R9, -R0 ;  /* 0x8000000009157221 */ /* 0x000fe20000000000 */
[----:B------:R-:W-:Y:S02]  /*0330*/  STS [R7], R0 ;  /* 0x0000000007007388 */ /* 0x000fe40000000800 */
[-C--:B------:R-:W-:Y:S01]  /*0340*/  FFMA.SAT R8, R25, R16.reuse, 0.5 ;  /* 0x3f00000019087423 */ /* 0x080fe20000002010 */
[----:B------:R-:W-:-:S03]  /*0350*/  FFMA.SAT R18, R21, R16, 0.5 ;  /* 0x3f00000015127423 */ /* 0x000fc60000002010 */
[-C--:B------:R-:W-:Y:S01]  /*0360*/  FFMA.RM R8, R8, R19.reuse, 12582913 ;  /* 0x4b40000108087423 */ /* 0x080fe20000004013 */
[----:B-1----:R-:W-:Y:S01]  /*0370*/  FADD R23, -R0, R23 ;  /* 0x0000001700177221 */ /* 0x002fe20000000100 */
[-C--:B------:R-:W-:Y:S02]  /*0380*/  FFMA.RM R17, R18, R19.reuse, 12582913 ;  /* 0x4b40000112117423 */ /* 0x080fe40000004013 */
[----:B------:R-:W-:Y:S01]  /*0390*/  FADD R20, R8, -12583039 ;  /* 0xcb40007f08147421 */ /* 0x000fe20000000000 */
[-C--:B------:R-:W-:Y:S01]  /*03a0*/  FFMA.SAT R18, R23, R16.reuse, 0.5 ;  /* 0x3f00000017127423 */ /* 0x080fe20000002010 */
[----:B------:R-:W-:Y:S02]  /*03b0*/  FADD R22, R17, -12583039 ;  /* 0xcb40007f11167421 */ /* 0x000fe40000000000 */
[----:B------:R-:W-:Y:S01]  /*03c0*/  FFMA R20, R25, 1.4426950216293334961, -R20 ;  /* 0x3fb8aa3b19147823 */ /* 0x000fe20000000814 */
[----:B------:R-:W-:Y:S01]  /*03d0*/  FFMA.RM R9, R18, R19, 12582913 ;  /* 0x4b40000112097423 */ /* 0x000fe20000004013 */
[----:B------:R-:W-:Y:S01]  /*03e0*/  FFMA R24, R21, 1.4426950216293334961, -R22 ;  /* 0x3fb8aa3b15187823 */ /* 0x000fe20000000816 */
[----:B------:R-:W0:Y:S01]  /*03f0*/  LDS R18, [R7+0x4] ;  /* 0x0000040007127984 */ /* 0x000e220000000800 */
[----:B------:R-:W-:Y:S01]  /*0400*/  FFMA R25, R25, 1.925963033500011079e-08, R20 ;  /* 0x32a5706019197823 */ /* 0x000fe20000000014 */
[----:B------:R-:W-:Y:S01]  /*0410*/  FADD R22, R9, -12583039 ;  /* 0xcb40007f09167421 */ /* 0x000fe20000000000 */
[----:B------:R-:W-:Y:S01]  /*0420*/  FFMA R20, R21, 1.925963033500011079e-08, R24 ;  /* 0x32a5706015147823 */ /* 0x000fe20000000018 */
[----:B------:R-:W-:Y:S01]  /*0430*/  FADD R21, R10, -R0 ;  /* 0x800000000a157221 */ /* 0x000fe20000000000 */
[----:B------:R-:W-:Y:S01]  /*0440*/  SHF.L.U32 R9, R9, 0x17, RZ ;  /* 0x0000001709097819 */ /* 0x000fe200000006ff */
[----:B------:R-:W-:Y:S01]  /*0450*/  FFMA R22, R23, 1.4426950216293334961, -R22 ;  /* 0x3fb8aa3b17167823 */ /* 0x000fe20000000816 */
[----:B------:R-:W1:Y:S01]  /*0460*/  MUFU.EX2 R10, R25 ;  /* 0x00000019000a7308 */ /* 0x000e620000000800 */
[----:B------:R-:W-:-:S02]  /*0470*/  FFMA.SAT R24, R21, R16, 0.5 ;  /* 0x3f00000015187423 */ /* 0x000fc40000002010 */
[----:B------:R-:W-:Y:S01]  /*0480*/  FFMA R22, R23, 1.925963033500011079e-08, R22 ;  /* 0x32a5706017167823 */ /* 0x000fe20000000016 */
[----:B------:R-:W-:Y:S01]  /*0490*/  FADD R23, R11, -R0 ;  /* 0x800000000b177221 */ /* 0x000fe20000000000 */
[----:B------:R-:W-:-:S03]  /*04a0*/  FFMA.RM R11, R24, R19, 12582913 ;  /* 0x4b400001180b7423 */ /* 0x000fc60000004013 */
[----:B------:R-:W-:Y:S01]  /*04b0*/  FFMA.SAT R24, R23, R16, 0.5 ;  /* 0x3f00000017187423 */ /* 0x000fe20000002010 */
[----:B------:R-:W-:Y:S01]  /*04c0*/  FADD R16, R11, -12583039 ;  /* 0xcb40007f0b107421 */ /* 0x000fe20000000000 */
[----:B------:R-:W2:Y:S02]  /*04d0*/  MUFU.EX2 R22, R22 ;  /* 0x0000001600167308 */ /* 0x000ea40000000800 */
[----:B------:R-:W-:Y:S01]  /*04e0*/  FFMA.RM R19, R24, R19, 12582913 ;  /* 0x4b40000118137423 */ /* 0x000fe20000004013 */
[----:B------:R-:W-:-:S03]  /*04f0*/  FFMA R16, R21, 1.4426950216293334961, -R16 ;  /* 0x3fb8aa3b15107823 */ /* 0x000fc60000000810 */
[----:B------:R-:W-:Y:S01]  /*0500*/  FADD R24, R19, -12583039 ;  /* 0xcb40007f13187421 */ /* 0x000fe20000000000 */
[----:B------:R-:W-:Y:S01]  /*0510*/  FFMA R16, R21, 1.925963033500011079e-08, R16 ;  /* 0x32a5706015107823 */ /* 0x000fe20000000010 */
[----:B------:R-:W3:Y:S01]  /*0520*/  MUFU.EX2 R20, R20 ;  /* 0x0000001400147308 */ /* 0x000ee20000000800 */
[----:B------:R-:W-:Y:S01]  /*0530*/  SHF.L.U32 R21, R8, 0x17, RZ ;  /* 0x0000001708157819 */ /* 0x000fe200000006ff */
[----:B------:R-:W-:Y:S01]  /*0540*/  FFMA R24, R23, 1.4426950216293334961, -R24 ;  /* 0x3fb8aa3b17187823 */ /* 0x000fe20000000818 */
[----:B------:R-:W-:-:S03]  /*0550*/  SHF.L.U32 R8, R17, 0x17, RZ ;  /* 0x0000001711087819 */ /* 0x000fc600000006ff */
[----:B------:R-:W-:Y:S01]  /*0560*/  FFMA R24, R23, 1.925963033500011079e-08, R24 ;  /* 0x32a5706017187823 */ /* 0x000fe20000000018 */
[----:B-1----:R-:W-:Y:S01]  /*0570*/  FMUL R21, R21, R10 ;  /* 0x0000000a15157220 */ /* 0x002fe20000400000 */
[----:B------:R-:W1:Y:S01]  /*0580*/  MUFU.EX2 R16, R16 ;  /* 0x0000001000107308 */ /* 0x000e620000000800 */
[----:B--2---:R-:W-:Y:S01]  /*0590*/  FMUL R9, R9, R22 ;  /* 0x0000001609097220 */ /* 0x004fe20000400000 */
[----:B------:R-:W-:-:S03]  /*05a0*/  SHF.L.U32 R10, R11, 0x17, RZ ;  /* 0x000000170b0a7819 */ /* 0x000fc600000006ff */
[----:B0-----:R-:W-:-:S03]  /*05b0*/  FFMA R9, R18, R9, R21 ;  /* 0x0000000912097223 */ /* 0x001fc60000000015 */
[----:B------:R-:W0:Y:S01]  /*05c0*/  MUFU.EX2 R24, R24 ;  /* 0x0000001800187308 */ /* 0x000e220000000800 */
[----:B---3--:R-:W-:Y:S01]  /*05d0*/  FFMA R9, R8, R20, R9 ;  /* 0x0000001408097223 */ /* 0x008fe20000000009 */
[----:B------:R-:W-:-:S03]  /*05e0*/  SHF.L.U32 R8, R19, 0x17, RZ ;  /* 0x0000001713087819 */ /* 0x000fc600000006ff */
[----:B-1----:R-:W-:-:S04]  /*05f0*/  FFMA R9, R10, R16, R9 ;  /* 0x000000100a097223 */ /* 0x002fc80000000009 */
[----:B0-----:R-:W-:-:S05]  /*0600*/  FFMA R8, R8, R24, R9 ;  /* 0x0000001808087223 */ /* 0x001fca0000000009 */
[----:B------:R0:W-:Y:S01]  /*0610*/  STS [R7+0x4], R8 ;  /* 0x0000040807007388 */ /* 0x0001e20000000800 */
[----:B------:R-:W-:Y:S05]  /*0620*/  @P0 BRA `(.L_x_1) ;  /* 0xfffffff800e80947 */ /* 0x000fea000383ffff */
[----:B------:R-:W-:-:S07]  /*0630*/  MOV R2, R8 ;  /* 0x0000000800027202 */ /* 0x000fce0000000f00 */
.L_x_0:
[----:B------:R-:W-:Y:S02]  /*0640*/  ISETP.GE.AND P0, PT, R3, 0x1, PT ;  /* 0x000000010300780c */ /* 0x000fe40003f06270 */
[----:B------:R-:W-:-:S11]  /*0650*/  IADD3 R5, PT, PT, R12, 0x1, RZ ;  /* 0x000000010c057810 */ /* 0x000fd60007ffe0ff */
[----:B------:R-:W-:Y:S05]  /*0660*/  @!P0 BRA `(.L_x_2) ;  /* 0x0000000c00dc8947 */ /* 0x000fea0003800000 */
[----:B0-----:R-:W-:Y:S02]  /*0670*/  VIADDMNMX R8, R5, -R3, R12, !PT ;  /* 0x8000000305087246 */ /* 0x001fe4000780010c */
[----:B------:R-:W-:Y:S02]  /*0680*/  MOV R11, R4 ;  /* 0x00000004000b7202 */ /* 0x000fe40000000f00 */
[----:B------:R-:W-:-:S04]  /*0690*/  IADD3 R9, PT, PT, R3, R8, RZ ;  /* 0x0000000803097210 */ /* 0x000fc80007ffe0ff */
[CC--:B------:R-:W-:Y:S02]  /*06a0*/  IADD3 R8, PT, PT, -R9.reuse, R12.reuse, RZ ;  /* 0x0000000c09087210 */ /* 0x0c0fe40007ffe1ff */
[----:B------:R-:W-:Y:S02]  /*06b0*/  IADD3 R10, PT, PT, R9, -R12, RZ ;  /* 0x8000000c090a7210 */ /* 0x000fe40007ffe0ff */
[----:B------:R-:W-:Y:S02]  /*06c0*/  ISETP.GT.U32.AND P0, PT, R8, -0x4, PT ;  /* 0xfffffffc0800780c */ /* 0x000fe40003f04070 */
[----:B------:R-:W-:-:S11]  /*06d0*/  LOP3.LUT R22, R10, 0x3, RZ, 0xc0, !PT ;  /* 0x000000030a167812 */ /* 0x000fd600078ec0ff */
[----:B------:R-:W-:Y:S05]  /*06e0*/  @P0 BRA `(.L_x_3) ;  /* 0x0000000800080947 */ /* 0x000fea0003800000 */
[----:B------:R-:W0:Y:S01]  /*06f0*/  LDCU.64 UR4, c[0x0][0x380] ;  /* 0x00007000ff0477ac */ /* 0x000e220008000a00 */
[C---:B------:R-:W-:Y:S01]  /*0700*/  IMAD R8, R3.reuse, -0x4, R6 ;  /* 0xfffffffc03087824 */ /* 0x040fe200078e0206 */
[----:B------:R-:W-:Y:S01]  /*0710*/  MOV R11, R4 ;  /* 0x00000004000b7202 */ /* 0x000fe20000000f00 */
[----:B------:R-:W-:Y:S01]  /*0720*/  IMAD R2, R12, UR7, R12 ;  /* 0x000000070c027c24 */ /* 0x000fe2000f8e020c */
[----:B------:R-:W-:Y:S02]  /*0730*/  LOP3.LUT R12, R10, 0xfffffffc, RZ, 0xc0, !PT ;  /* 0xfffffffc0a0c7812 */ /* 0x000fe400078ec0ff */
[----:B------:R-:W-:Y:S02]  /*0740*/  IADD3 R13, PT, PT, R8, 0x8, R13 ;  /* 0x00000008080d7810 */ /* 0x000fe40007ffe00d */
[----:B------:R-:W-:Y:S02]  /*0750*/  IADD3 R2, PT, PT, -R3, R2, RZ ;  /* 0x0000000203027210 */ /* 0x000fe40007ffe1ff */
[----:B------:R-:W-:Y:S01]  /*0760*/  IADD3 R12, PT, PT, -R12, RZ, RZ ;  /* 0x000000ff0c0c7210 */ /* 0x000fe20007ffe1ff */
[----:B0-----:R-:W-:-:S04]  /*0770*/  UIADD3 UR4, UP0, UPT, UR4, 0x8, URZ ;  /* 0x0000000804047890 */ /* 0x001fc8000ff1e0ff */
[----:B------:R-:W-:-:S12]  /*0780*/  UIADD3.X UR5, UPT, UPT, URZ, UR5, URZ, UP0, !UPT ;  /* 0x00000005ff057290 */ /* 0x000fd800087fe4ff */
.L_x_4:
[----:B---3--:R-:W-:Y:S02]  /*0790*/  MOV R8, UR4 ;  /* 0x0000000400087c02 */ /* 0x008fe40008000f00 */
[----:B------:R-:W-:-:S03]  /*07a0*/  MOV R9, UR5 ;  /* 0x0000000500097c02 */ /* 0x000fc60008000f00 */
[----:B------:R-:W-:-:S05]  /*07b0*/  IMAD.WIDE R8, R2, 0x4, R8 ;  /* 0x0000000402087825 */ /* 0x000fca00078e0208 */
[----:B------:R-:W2:Y:S04]  /*07c0*/  LDG.E R23, desc[UR8][R8.64+-0x8] ;  /* 0xfffff80808177981 */ /* 0x000ea8000c1e1900 */
[----:B------:R-:W3:Y:S04]  /*07d0*/  LDG.E R18, desc[UR8][R8.64+-0x4] ;  /* 0xfffffc0808127981 */ /* 0x000ee8000c1e1900 */
[----:B------:R-:W4:Y:S04]  /*07e0*/  LDG.E R14, desc[UR8][R8.64] ;  /* 0x00000008080e7981 */ /* 0x000f28000c1e1900 */
[----:B------:R0:W5:Y:S01]  /*07f0*/  LDG.E R15, desc[UR8][R8.64+0x4] ;  /* 0x00000408080f7981 */ /* 0x000162000c1e1900 */
[----:B------:R-:W-:Y:S01]  /*0800*/  HFMA2 R16, -RZ, RZ, 0.96630859375, -0.0022525787353515625 ;  /* 0x3bbb989dff107431 */ /* 0x000fe200000001ff */
[----:B------:R-:W-:-:S02]  /*0810*/  MOV R17, 0x437c0000 ;  /* 0x437c000000117802 */ /* 0x000fc40000000f00 */
[----:B------:R-:W-:Y:S02]  /*0820*/  IADD3 R12, PT, PT, R12, 0x4, RZ ;  /* 0x000000040c0c7810 */ /* 0x000fe40007ffe0ff */
[----:B------:R-:W-:Y:S02]  /*0830*/  IADD3 R11, PT, PT, R11, 0x4, RZ ;  /* 0x000000040b0b7810 */ /* 0x000fe40007ffe0ff */
[----:B------:R-:W-:Y:S01]  /*0840*/  IADD3 R2, PT, PT, R2, 0x4, RZ ;  /* 0x0000000402027810 */ /* 0x000fe20007ffe0ff */
[----:B--2---:R-:W-:Y:S01]  /*0850*/  STS [R13+-0x8], R23 ;  /* 0xfffff8170d007388 */ /* 0x004fe20000000800 */
[----:B------:R-:W-:-:S03]  /*0860*/  FSETP.GT.AND P0, PT, R0, R23, PT ;  /* 0x000000170000720b */ /* 0x000fc60003f04000 */
[----:B------:R-:W1:Y:S01]  /*0870*/  LDS R20, [R7] ;  /* 0x0000000007147984 */ /* 0x000e620000000800 */
[----:B------:R-:W-:-:S04]  /*0880*/  FSEL R19, R0, R23, P0 ;  /* 0x0000001700137208 */ /* 0x000fc80000000000 */
[----:B---3--:R-:W-:Y:S01]  /*0890*/  FSETP.GT.AND P0, PT, R19, R18, PT ;  /* 0x000000121300720b */ /* 0x008fe20003f04000 */
[----:B------:R-:W-:Y:S01]  /*08a0*/  FADD R25, R23, -R19 ;  /* 0x8000001317197221 */ /* 0x000fe20000000000 */
[----:B------:R-:W-:Y:S03]  /*08b0*/  STS [R7], R19 ;  /* 0x0000001307007388 */ /* 0x000fe60000000800 */
[----:B------:R-:W-:Y:S01]  /*08c0*/  FFMA.SAT R0, R25, R16, 0.5 ;  /* 0x3f00000019007423 */ /* 0x000fe20000002010 */
[----:B-1----:R-:W-:-:S03]  /*08d0*/  FADD R21, -R19, R20 ;  /* 0x0000001413157221 */ /* 0x002fc60000000100 */
[-C--:B------:R-:W-:Y:S02]  /*08e0*/  FFMA.RM R20, R0, R17.reuse, 12582913 ;  /* 0x4b40000100147423 */ /* 0x080fe40000004011 */
[----:B------:R-:W1:Y:S01]  /*08f0*/  LDS R0, [R7+0x4] ;  /* 0x0000040007007984 */ /* 0x000e620000000800 */
[----:B0-----:R-:W-:Y:S01]  /*0900*/  FFMA.SAT R8, R21, R16, 0.5 ;  /* 0x3f00000015087423 */ /* 0x001fe20000002010 */
[C---:B------:R-:W-:Y:S01]  /*0910*/  FADD R24, R20.reuse, -12583039 ;  /* 0xcb40007f14187421 */ /* 0x040fe20000000000 */
[----:B------:R-:W-:Y:S02]  /*0920*/  SHF.L.U32 R20, R20, 0x17, RZ ;  /* 0x0000001714147819 */ /* 0x000fe400000006ff */
[----:B------:R-:W-:Y:S01]  /*0930*/  FFMA.RM R8, R8, R17, 12582913 ;  /* 0x4b40000108087423 */ /* 0x000fe20000004011 */
[----:B------:R-:W-:-:S03]  /*0940*/  FFMA R28, R25, 1.4426950216293334961, -R24 ;  /* 0x3fb8aa3b191c7823 */ /* 0x000fc60000000818 */
[C---:B------:R-:W-:Y:S01]  /*0950*/  FADD R24, R8.reuse, -12583039 ;  /* 0xcb40007f08187421 */ /* 0x040fe20000000000 */
[----:B------:R-:W-:Y:S01]  /*0960*/  FFMA R28, R25, 1.925963033500011079e-08, R28 ;  /* 0x32a57060191c7823 */ /* 0x000fe2000000001c */
[----:B------:R-:W-:Y:S02]  /*0970*/  SHF.L.U32 R8, R8, 0x17, RZ ;  /* 0x0000001708087819 */ /* 0x000fe400000006ff */
[C---:B------:R-:W-:Y:S01]  /*0980*/  FFMA R24, R21.reuse, 1.4426950216293334961, -R24 ;  /* 0x3fb8aa3b15187823 */ /* 0x040fe20000000818 */
[----:B------:R-:W0:Y:S03]  /*0990*/  MUFU.EX2 R23, R28 ;  /* 0x0000001c00177308 */ /* 0x000e260000000800 */
[----:B------:R-:W-:-:S05]  /*09a0*/  FFMA R24, R21, 1.925963033500011079e-08, R24 ;  /* 0x32a5706015187823 */ /* 0x000fca0000000018 */
[----:B------:R-:W2:Y:S01]  /*09b0*/  MUFU.EX2 R9, R24 ;  /* 0x0000001800097308 */ /* 0x000ea20000000800 */
[----:B0-----:R-:W-:Y:S01]  /*09c0*/  FMUL R23, R20, R23 ;  /* 0x0000001714177220 */ /* 0x001fe20000400000 */
[----:B--2---:R-:W-:-:S04]  /*09d0*/  FMUL R9, R8, R9 ;  /* 0x0000000908097220 */ /* 0x004fc80000400000 */
[----:B-1----:R-:W-:Y:S01]  /*09e0*/  FFMA R0, R0, R9, R23 ;  /* 0x0000000900007223 */ /* 0x002fe20000000017 */
[----:B------:R-:W-:-:S04]  /*09f0*/  FSEL R9, R19, R18, P0 ;  /* 0x0000001213097208 */ /* 0x000fc80000000000 */
[----:B------:R-:W-:Y:S01]  /*0a00*/  STS [R7+0x4], R0 ;  /* 0x0000040007007388 */ /* 0x000fe20000000800 */
[----:B------:R-:W-:Y:S01]  /*0a10*/  FADD R23, R18, -R9 ;  /* 0x8000000912177221 */ /* 0x000fe20000000000 */
[----:B----4-:R-:W-:Y:S02]  /*0a20*/  FSETP.GT.AND P0, PT, R9, R14, PT ;  /* 0x0000000e0900720b */ /* 0x010fe40003f04000 */
[----:B------:R-:W-:Y:S01]  /*0a30*/  STS [R13+-0x4], R18 ;  /* 0xfffffc120d007388 */ /* 0x000fe20000000800 */
[----:B------:R-:W-:-:S03]  /*0a40*/  FFMA.SAT R8, R23, R16, 0.5 ;  /* 0x3f00000017087423 */ /* 0x000fc60000002010 */
[----:B------:R-:W0:Y:S01]  /*0a50*/  LDS R20, [R7] ;  /* 0x0000000007147984 */ /* 0x000e220000000800 */
[----:B------:R-:W-:-:S03]  /*0a60*/  FFMA.RM R8, R8, R17, 12582913 ;  /* 0x4b40000108087423 */ /* 0x000fc60000004011 */
[----:B------:R-:W1:Y:S01]  /*0a70*/  LDS R0, [R7+0x4] ;  /* 0x0000040007007984 */ /* 0x000e620000000800 */
[C---:B------:R-:W-:Y:S01]  /*0a80*/  FADD R24, R8.reuse, -12583039 ;  /* 0xcb40007f08187421 */ /* 0x040fe20000000000 */
[----:B------:R-:W-:Y:S02]  /*0a90*/  SHF.L.U32 R8, R8, 0x17, RZ ;  /* 0x0000001708087819 */ /* 0x000fe400000006ff */
[----:B------:R-:W-:Y:S01]  /*0aa0*/  STS [R7], R9 ;  /* 0x0000000907007388 */ /* 0x000fe20000000800 */
[----:B------:R-:W-:-:S04]  /*0ab0*/  FFMA R24, R23, 1.4426950216293334961, -R24 ;  /* 0x3fb8aa3b17187823 */ /* 0x000fc80000000818 */
[----:B------:R-:W-:-:S04]  /*0ac0*/  FFMA R24, R23, 1.925963033500011079e-08, R24 ;  /* 0x32a5706017187823 */ /* 0x000fc80000000018 */
[----:B------:R-:W2:Y:S02]  /*0ad0*/  MUFU.EX2 R23, R24 ;  /* 0x0000001800177308 */ /* 0x000ea40000000800 */
[----:B--2---:R-:W-:Y:S01]  /*0ae0*/  FMUL R23, R8, R23 ;  /* 0x0000001708177220 */ /* 0x004fe20000400000 */
[----:B------:R-:W-:-:S04]  /*0af0*/  FSEL R8, R9, R14, P0 ;  /* 0x0000000e09087208 */ /* 0x000fc80000000000 */
[----:B-----5:R-:W-:Y:S01]  /*0b00*/  FSETP.GT.AND P0, PT, R8, R15, PT ;  /* 0x0000000f0800720b */ /* 0x020fe20003f04000 */
[----:B0-----:R-:W-:-:S04]  /*0b10*/  FADD R21, -R9, R20 ;  /* 0x0000001409157221 */ /* 0x001fc80000000100 */
[----:B------:R-:W-:-:S04]  /*0b20*/  FFMA.SAT R20, R21, R16, 0.5 ;  /* 0x3f00000015147423 */ /* 0x000fc80000002010 */
[----:B------:R-:W-:-:S04]  /*0b30*/  FFMA.RM R18, R20, R17, 12582913 ;  /* 0x4b40000114127423 */ /* 0x000fc80000004011 */
[C---:B------:R-:W-:Y:S01]  /*0b40*/  FADD R20, R18.reuse, -12583039 ;  /* 0xcb40007f12147421 */ /* 0x040fe20000000000 */
[----:B------:R-:W-:-:S03]  /*0b50*/  SHF.L.U32 R18, R18, 0x17, RZ ;  /* 0x0000001712127819 */ /* 0x000fc600000006ff */
[----:B------:R-:W-:-:S04]  /*0b60*/  FFMA R20, R21, 1.4426950216293334961, -R20 ;  /* 0x3fb8aa3b15147823 */ /* 0x000fc80000000814 */
[----:B------:R-:W-:Y:S01]  /*0b70*/  FFMA R20, R21, 1.925963033500011079e-08, R20 ;  /* 0x32a5706015147823 */ /* 0x000fe20000000014 */
[----:B------:R-:W-:-:S03]  /*0b80*/  FADD R21, R14, -R8 ;  /* 0x800000080e157221 */ /* 0x000fc60000000000 */
[----:B------:R-:W0:Y:S02]  /*0b90*/  MUFU.EX2 R19, R20 ;  /* 0x0000001400137308 */ /* 0x000e240000000800 */
[----:B0-----:R-:W-:Y:S01]  /*0ba0*/  FMUL R19, R18, R19 ;  /* 0x0000001312137220 */ /* 0x001fe20000400000 */
[----:B------:R-:W-:-:S03]  /*0bb0*/  FFMA.SAT R18, R21, R16, 0.5 ;  /* 0x3f00000015127423 */ /* 0x000fc60000002010 */
[----:B-1----:R-:W-:Y:S01]  /*0bc0*/  FFMA R0, R0, R19, R23 ;  /* 0x0000001300007223 */ /* 0x002fe20000000017 */
[----:B------:R-:W-:-:S04]  /*0bd0*/  FFMA.RM R18, R18, R17, 12582913 ;  /* 0x4b40000112127423 */ /* 0x000fc80000004011 */
[----:B------:R-:W-:Y:S01]  /*0be0*/  STS [R7+0x4], R0 ;  /* 0x0000040007007388 */ /* 0x000fe20000000800 */
[C---:B------:R-:W-:Y:S01]  /*0bf0*/  FADD R24, R18.reuse, -12583039 ;  /* 0xcb40007f12187421 */ /* 0x040fe20000000000 */
[----:B------:R-:W-:Y:S02]  /*0c00*/  SHF.L.U32 R18, R18, 0x17, RZ ;  /* 0x0000001712127819 */ /* 0x000fe400000006ff */
[----:B------:R-:W-:Y:S01]  /*0c10*/  STS [R13], R14 ;  /* 0x0000000e0d007388 */ /* 0x000fe20000000800 */
[----:B------:R-:W-:-:S03]  /*0c20*/  FFMA R24, R21, 1.4426950216293334961, -R24 ;  /* 0x3fb8aa3b15187823 */ /* 0x000fc60000000818 */
[----:B------:R-:W0:Y:S01]  /*0c30*/  LDS R19, [R7] ;  /* 0x0000000007137984 */ /* 0x000e220000000800 */
[----:B------:R-:W-:-:S03]  /*0c40*/  FFMA R24, R21, 1.925963033500011079e-08, R24 ;  /* 0x32a5706015187823 */ /* 0x000fc60000000018 */
[----:B------:R-:W1:Y:S01]  /*0c50*/  LDS R0, [R7+0x4] ;  /* 0x0000040007007984 */ /* 0x000e620000000800 */
[----:B------:R-:W2:Y:S03]  /*0c60*/  MUFU.EX2 R21, R24 ;  /* 0x0000001800157308 */ /* 0x000ea60000000800 */
[----:B------:R-:W-:Y:S01]  /*0c70*/  STS [R7], R8 ;  /* 0x0000000807007388 */ /* 0x000fe20000000800 */
[----:B--2---:R-:W-:Y:S01]  /*0c80*/  FMUL R21, R18, R21 ;  /* 0x0000001512157220 */ /* 0x004fe20000400000 */
[----:B0-----:R-:W-:-:S04]  /*0c90*/  FADD R19, -R8, R19 ;  /* 0x0000001308137221 */ /* 0x001fc80000000100 */
[----:B------:R-:W-:-:S04]  /*0ca0*/  FFMA.SAT R20, R19, R16, 0.5 ;  /* 0x3f00000013147423 */ /* 0x000fc80000002010 */
[----:B------:R-:W-:-:S04]  /*0cb0*/  FFMA.RM R20, R20, R17, 12582913 ;  /* 0x4b40000114147423 */ /* 0x000fc80000004011 */
[C---:B------:R-:W-:Y:S01]  /*0cc0*/  FADD R14, R20.reuse, -12583039 ;  /* 0xcb40007f140e7421 */ /* 0x040fe20000000000 */
[----:B------:R-:W-:-:S03]  /*0cd0*/  SHF.L.U32 R20, R20, 0x17, RZ ;  /* 0x0000001714147819 */ /* 0x000fc600000006ff */
[----:B------:R-:W-:-:S04]  /*0ce0*/  FFMA R14, R19, 1.4426950216293334961, -R14 ;  /* 0x3fb8aa3b130e7823 */ /* 0x000fc8000000080e */
[----:B------:R-:W-:-:S04]  /*0cf0*/  FFMA R14, R19, 1.925963033500011079e-08, R14 ;  /* 0x32a57060130e7823 */ /* 0x000fc8000000000e */
[----:B------:R-:W0:Y:S02]  /*0d00*/  MUFU.EX2 R9, R14 ;  /* 0x0000000e00097308 */ /* 0x000e240000000800 */
[----:B0-----:R-:W-:-:S04]  /*0d10*/  FMUL R9, R20, R9 ;  /* 0x0000000914097220 */ /* 0x001fc80000400000 */
[----:B-1----:R-:W-:Y:S01]  /*0d20*/  FFMA R18, R0, R9, R21 ;  /* 0x0000000900127223 */ /* 0x002fe20000000015 */
[----:B------:R-:W-:Y:S02]  /*0d30*/  FSEL R0, R8, R15, P0 ;  /* 0x0000000f08007208 */ /* 0x000fe40000000000 */
[----:B------:R-:W-:Y:S02]  /*0d40*/  ISETP.NE.AND P0, PT, R12, RZ, PT ;  /* 0x000000ff0c00720c */ /* 0x000fe40003f05270 */
[----:B------:R-:W-:Y:S01]  /*0d50*/  STS [R7+0x4], R18 ;  /* 0x0000041207007388 */ /* 0x000fe20000000800 */
[----:B------:R-:W-:-:S03]  /*0d60*/  FADD R21, R15, -R0 ;  /* 0x800000000f157221 */ /* 0x000fc60000000000 */
[----:B------:R0:W-:Y:S01]  /*0d70*/  STS [R13+0x4], R15 ;  /* 0x0000040f0d007388 */ /* 0x0001e20000000800 */
[----:B------:R-:W-:-:S03]  /*0d80*/  FFMA.SAT R14, R21, R16, 0.5 ;  /* 0x3f000000150e7423 */ /* 0x000fc60000002010 */
[----:B------:R-:W1:Y:S01]  /*0d90*/  LDS R19, [R7] ;  /* 0x0000000007137984 */ /* 0x000e620000000800 */
[----:B------:R-:W-:-:S03]  /*0da0*/  FFMA.RM R9, R14, R17, 12582913 ;  /* 0x4b4000010e097423 */ /* 0x000fc60000004011 */
[----:B------:R-:W2:Y:S01]  /*0db0*/  LDS R8, [R7+0x4] ;  /* 0x0000040007087984 */ /* 0x000ea20000000800 */
[C---:B------:R-:W-:Y:S01]  /*0dc0*/  FADD R14, R9.reuse, -12583039 ;  /* 0xcb40007f090e7421 */ /* 0x040fe20000000000 */
[----:B------:R-:W-:Y:S02]  /*0dd0*/  SHF.L.U32 R9, R9, 0x17, RZ ;  /* 0x0000001709097819 */ /* 0x000fe400000006ff */
[----:B------:R3:W-:Y:S01]  /*0de0*/  STS [R7], R0 ;  /* 0x0000000007007388 */ /* 0x0007e20000000800 */
[----:B------:R-:W-:Y:S01]  /*0df0*/  FFMA R14, R21, 1.4426950216293334961, -R14 ;  /* 0x3fb8aa3b150e7823 */ /* 0x000fe2000000080e */
[----:B0-----:R-:W-:-:S03]  /*0e00*/  IADD3 R13, PT, PT, R13, 0x10, RZ ;  /* 0x000000100d0d7810 */ /* 0x001fc60007ffe0ff */
[----:B------:R-:W-:-:S04]  /*0e10*/  FFMA R21, R21, 1.925963033500011079e-08, R14 ;  /* 0x32a5706015157823 */ /* 0x000fc8000000000e */
[----:B------:R-:W0:Y:S02]  /*0e20*/  MUFU.EX2 R18, R21 ;  /* 0x0000001500127308 */ /* 0x000e240000000800 */
[----:B0-----:R-:W-:Y:S01]  /*0e30*/  FMUL R9, R9, R18 ;  /* 0x0000001209097220 */ /* 0x001fe20000400000 */
[----:B-1----:R-:W-:-:S04]  /*0e40*/  FADD R19, -R0, R19 ;  /* 0x0000001300137221 */ /* 0x002fc80000000100 */
        /* <DEDUP_REMOVED lines=8> */
[----:B--2---:R-:W-:-:S05]  /*0ed0*/  FFMA R8, R8, R15, R9 ;  /* 0x0000000f08087223 */ /* 0x004fca0000000009 */
[----:B------:R3:W-:Y:S01]  /*0ee0*/  STS [R7+0x4], R8 ;  /* 0x0000040807007388 */ /* 0x0007e20000000800 */
[----:B------:R-:W-:Y:S05]  /*0ef0*/  @P0 BRA `(.L_x_4) ;  /* 0xfffffff800240947 */ /* 0x000fea000383ffff */
[----:B------:R-:W-:-:S07]  /*0f00*/  MOV R2, R8 ;  /* 0x0000000800027202 */ /* 0x000fce0000000f00 */
.L_x_3:
[----:B------:R-:W-:-:S13]  /*0f10*/  ISETP.NE.AND P0, PT, R22, RZ, PT ;  /* 0x000000ff1600720c */ /* 0x000fda0003f05270 */
[----:B------:R-:W-:Y:S05]  /*0f20*/  @!P0 BRA `(.L_x_2) ;  /* 0x0000000400ac8947 */ /* 0x000fea0003800000 */
[----:B------:R-:W-:Y:S02]  /*0f30*/  ISETP.NE.AND P1, PT, R22, 0x1, PT ;  /* 0x000000011600780c */ /* 0x000fe40003f25270 */
[----:B------:R-:W-:-:S04]  /*0f40*/  LOP3.LUT R10, R10, 0x1, RZ, 0xc0, !PT ;  /* 0x000000010a0a7812 */ /* 0x000fc800078ec0ff */
[----:B------:R-:W-:-:S07]  /*0f50*/  ISETP.NE.U32.AND P0, PT, R10, 0x1, PT ;  /* 0x000000010a00780c */ /* 0x000fce0003f05070 */
[----:B------:R-:W-:Y:S06]  /*0f60*/  @!P1 BRA `(.L_x_5) ;  /* 0x0000000400049947 */ /* 0x000fec0003800000 */
[----:B------:R-:W0:Y:S08]  /*0f70*/  LDC R2, c[0x0][0x394] ;  /* 0x0000e500ff027b82 */ /* 0x000e300000000800 */
[----:B------:R-:W1:Y:S01]  /*0f80*/  LDC.64 R12, c[0x0][0x380] ;  /* 0x0000e000ff0c7b82 */ /* 0x000e620000000a00 */
[----:B0-----:R-:W-:-:S04]  /*0f90*/  IMAD R9, R2, UR7, R11 ;  /* 0x0000000702097c24 */ /* 0x001fc8000f8e020b */
[----:B-1----:R-:W-:-:S05]  /*0fa0*/  IMAD.WIDE R12, R9, 0x4, R12 ;  /* 0x00000004090c7825 */ /* 0x002fca00078e020c */
[----:B------:R-:W2:Y:S04]  /*0fb0*/  LDG.E R15, desc[UR8][R12.64] ;  /* 0x000000080c0f7981 */ /* 0x000ea8000c1e1900 */
[----:B------:R0:W4:Y:S01]  /*0fc0*/  LDG.E R9, desc[UR8][R12.64+0x4] ;  /* 0x000004080c097981 */ /* 0x000122000c1e1900 */
[----:B------:R-:W-:Y:S01]  /*0fd0*/  MOV R2, 0x400 ;  /* 0x0000040000027802 */ /* 0x000fe20000000f00 */
[----:B------:R-:W1:Y:S01]  /*0fe0*/  S2R R17, SR_CgaCtaId ;  /* 0x0000000000117919 */ /* 0x000e620000008800 */
[----:B0-----:R-:W-:Y:S02]  /*0ff0*/  MOV R12, 0x437c0000 ;  /* 0x437c0000000c7802 */ /* 0x001fe40000000f00 */
[----:B-1----:R-:W-:-:S04]  /*1000*/  LEA R2, R17, R2, 0x18 ;  /* 0x0000000211027211 */ /* 0x002fc800078ec0ff */
[C---:B---3--:R-:W-:Y:S01]  /*1010*/  LEA R8, R11.reuse, R2, 0x2 ;  /* 0x000000020b087211 */ /* 0x048fe200078e10ff */
[----:B------:R-:W-:Y:S01]  /*1020*/  HFMA2 R2, -RZ, RZ, 0.96630859375, -0.0022525787353515625 ;  /* 0x3bbb989dff027431 */ /* 0x000fe200000001ff */
[----:B------:R-:W-:-:S03]  /*1030*/  IADD3 R11, PT, PT, R11, 0x2, RZ ;  /* 0x000000020b0b7810 */ /* 0x000fc60007ffe0ff */
[----:B--2---:R0:W-:Y:S01]  /*1040*/  STS [R8], R15 ;  /* 0x0000000f08007388 */ /* 0x0041e20000000800 */
[----:B------:R-:W-:-:S03]  /*1050*/  FSETP.GT.AND P1, PT, R0, R15, PT ;  /* 0x0000000f0000720b */ /* 0x000fc60003f24000 */
[----:B------:R-:W1:Y:S01]  /*1060*/  LDS R17, [R7] ;  /* 0x0000000007117984 */ /* 0x000e620000000800 */
[----:B------:R-:W-:-:S03]  /*1070*/  FSEL R10, R0, R15, P1 ;  /* 0x0000000f000a7208 */ /* 0x000fc60000800000 */
[----:B------:R-:W2:Y:S01]  /*1080*/  LDS R0, [R7+0x4] ;  /* 0x0000040007007984 */ /* 0x000ea20000000800 */
[----:B----4-:R-:W-:Y:S01]  /*1090*/  FSETP.GT.AND P1, PT, R10, R9, PT ;  /* 0x000000090a00720b */ /* 0x010fe20003f24000 */
[----:B------:R-:W-:Y:S02]  /*10a0*/  FADD R19, R15, -R10 ;  /* 0x8000000a0f137221 */ /* 0x000fe40000000000 */
[----:B------:R-:W-:Y:S02]  /*10b0*/  STS [R7], R10 ;  /* 0x0000000a07007388 */ /* 0x000fe40000000800 */
[----:B------:R-:W-:-:S04]  /*10c0*/  FFMA.SAT R13, R19, R2, 0.5 ;  /* 0x3f000000130d7423 */ /* 0x000fc80000002002 */
[----:B------:R-:W-:-:S04]  /*10d0*/  FFMA.RM R16, R13, R12, 12582913 ;  /* 0x4b4000010d107423 */ /* 0x000fc8000000400c */
[C---:B------:R-:W-:Y:S01]  /*10e0*/  FADD R14, R16.reuse, -12583039 ;  /* 0xcb40007f100e7421 */ /* 0x040fe20000000000 */
[----:B------:R-:W-:-:S03]  /*10f0*/  SHF.L.U32 R16, R16, 0x17, RZ ;  /* 0x0000001710107819 */ /* 0x000fc600000006ff */
[----:B------:R-:W-:-:S04]  /*1100*/  FFMA R18, R19, 1.4426950216293334961, -R14 ;  /* 0x3fb8aa3b13127823 */ /* 0x000fc8000000080e */
[----:B------:R-:W-:-:S04]  /*1110*/  FFMA R18, R19, 1.925963033500011079e-08, R18 ;  /* 0x32a5706013127823 */ /* 0x000fc80000000012 */
[----:B0-----:R-:W0:Y:S01]  /*1120*/  MUFU.EX2 R15, R18 ;  /* 0x00000012000f7308 */ /* 0x001e220000000800 */
[----:B-1----:R-:W-:-:S04]  /*1130*/  FADD R17, -R10, R17 ;  /* 0x000000110a117221 */ /* 0x002fc80000000100 */
[----:B------:R-:W-:Y:S01]  /*1140*/  FFMA.SAT R13, R17, R2, 0.5 ;  /* 0x3f000000110d7423 */ /* 0x000fe20000002002 */
[----:B0-----:R-:W-:-:S03]  /*1150*/  FMUL R15, R16, R15 ;  /* 0x0000000f100f7220 */ /* 0x001fc60000400000 */
[----:B------:R-:W-:-:S04]  /*1160*/  FFMA.RM R13, R13, R12, 12582913 ;  /* 0x4b4000010d0d7423 */ /* 0x000fc8000000400c */
[C---:B------:R-:W-:Y:S01]  /*1170*/  FADD R14, R13.reuse, -12583039 ;  /* 0xcb40007f0d0e7421 */ /* 0x040fe20000000000 */
[----:B------:R-:W-:-:S03]  /*1180*/  SHF.L.U32 R13, R13, 0x17, RZ ;  /* 0x000000170d0d7819 */ /* 0x000fc600000006ff */
[----:B------:R-:W-:-:S04]  /*1190*/  FFMA R14, R17, 1.4426950216293334961, -R14 ;  /* 0x3fb8aa3b110e7823 */ /* 0x000fc8000000080e */
[----:B------:R-:W-:-:S06]  /*11a0*/  FFMA R14, R17, 1.925963033500011079e-08, R14 ;  /* 0x32a57060110e7823 */ /* 0x000fcc000000000e */
[----:B------:R-:W0:Y:S02]  /*11b0*/  MUFU.EX2 R14, R14 ;  /* 0x0000000e000e7308 */ /* 0x000e240000000800 */
[----:B0-----:R-:W-:-:S04]  /*11c0*/  FMUL R13, R13, R14 ;  /* 0x0000000e0d0d7220 */ /* 0x001fc80000400000 */
[----:B--2---:R-:W-:Y:S01]  /*11d0*/  FFMA R16, R0, R13, R15 ;  /* 0x0000000d00107223 */ /* 0x004fe2000000000f */
[----:B------:R-:W-:-:S04]  /*11e0*/  FSEL R0, R10, R9, P1 ;  /* 0x000000090a007208 */ /* 0x000fc80000800000 */
[----:B------:R-:W-:Y:S01]  /*11f0*/  STS [R7+0x4], R16 ;  /* 0x0000041007007388 */ /* 0x000fe20000000800 */
[----:B------:R-:W-:-:S03]  /*1200*/  FADD R17, R9, -R0 ;  /* 0x8000000009117221 */ /* 0x000fc60000000000 */
[----:B------:R0:W-:Y:S01]  /*1210*/  STS [R8+0x4], R9 ;  /* 0x0000040908007388 */ /* 0x0001e20000000800 */
[----:B------:R-:W-:-:S03]  /*1220*/  FFMA.SAT R15, R17, R2, 0.5 ;  /* 0x3f000000110f7423 */ /* 0x000fc60000002002 */
[----:B------:R-:W1:Y:S01]  /*1230*/  LDS R13, [R7] ;  /* 0x00000000070d7984 */ /* 0x000e620000000800 */
[----:B------:R-:W-:-:S03]  /*1240*/  FFMA.RM R14, R15, R12, 12582913 ;  /* 0x4b4000010f0e7423 */ /* 0x000fc6000000400c */
[----:B------:R-:W-:Y:S01]  /*1250*/  STS [R7], R0 ;  /* 0x0000000007007388 */ /* 0x000fe20000000800 */
[C---:B------:R-:W-:Y:S01]  /*1260*/  FADD R18, R14.reuse, -12583039 ;  /* 0xcb40007f0e127421 */ /* 0x040fe20000000000 */
[----:B------:R-:W-:-:S03]  /*1270*/  SHF.L.U32 R14, R14, 0x17, RZ ;  /* 0x000000170e0e7819 */ /* 0x000fc600000006ff */
[----:B------:R-:W-:-:S04]  /*1280*/  FFMA R18, R17, 1.4426950216293334961, -R18 ;  /* 0x3fb8aa3b11127823 */ /* 0x000fc80000000812 */
[----:B------:R-:W-:-:S04]  /*1290*/  FFMA R18, R17, 1.925963033500011079e-08, R18 ;  /* 0x32a5706011127823 */ /* 0x000fc80000000012 */
[----:B0-----:R-:W0:Y:S02]  /*12a0*/  MUFU.EX2 R9, R18 ;  /* 0x0000001200097308 */ /* 0x001e240000000800 */
[----:B0-----:R-:W-:Y:S01]  /*12b0*/  FMUL R9, R14, R9 ;  /* 0x000000090e097220 */ /* 0x001fe20000400000 */
[----:B-1----:R-:W-:-:S04]  /*12c0*/  FADD R13, -R0, R13 ;  /* 0x0000000d000d7221 */ /* 0x002fc80000000100 */
[----:B------:R-:W-:Y:S02]  /*12d0*/  FFMA.SAT R15, R13, R2, 0.5 ;  /* 0x3f0000000d0f7423 */ /* 0x000fe40000002002 */
[----:B------:R-:W0:Y:S02]  /*12e0*/  LDS R2, [R7+0x4] ;  /* 0x0000040007027984 */ /* 0x000e240000000800 */
[----:B------:R-:W-:-:S04]  /*12f0*/  FFMA.RM R15, R15, R12, 12582913 ;  /* 0x4b4000010f0f7423 */ /* 0x000fc8000000400c */
[C---:B------:R-:W-:Y:S01]  /*1300*/  FADD R8, R15.reuse, -12583039 ;  /* 0xcb40007f0f087421 */ /* 0x040fe20000000000 */
[----:B------:R-:W-:-:S03]  /*1310*/  SHF.L.U32 R15, R15, 0x17, RZ ;  /* 0x000000170f0f7819 */ /* 0x000fc600000006ff */
[----:B------:R-:W-:-:S04]  /*1320*/  FFMA R8, R13, 1.4426950216293334961, -R8 ;  /* 0x3fb8aa3b0d087823 */ /* 0x000fc80000000808 */
[----:B------:R-:W-:-:S06]  /*1330*/  FFMA R8, R13, 1.925963033500011079e-08, R8 ;  /* 0x32a570600d087823 */ /* 0x000fcc0000000008 */
[----:B------:R-:W1:Y:S02]  /*1340*/  MUFU.EX2 R8, R8 ;  /* 0x0000000800087308 */ /* 0x000e640000000800 */
[----:B-1----:R-:W-:-:S04]  /*1350*/  FMUL R15, R15, R8 ;  /* 0x000000080f0f7220 */ /* 0x002fc80000400000 */
[----:B0-----:R-:W-:-:S05]  /*1360*/  FFMA R2, R2, R15, R9 ;  /* 0x0000000f02027223 */ /* 0x001fca0000000009 */
[----:B------:R0:W-:Y:S02]  /*1370*/  STS [R7+0x4], R2 ;  /* 0x0000040207007388 */ /* 0x0001e40000000800 */
.L_x_5:
[----:B------:R-:W-:Y:S05]  /*1380*/  @P0 BRA `(.L_x_2) ;  /* 0x0000000000940947 */ /* 0x000fea0003800000 */
[----:B0-----:R-:W0:Y:S08]  /*1390*/  LDC R2, c[0x0][0x394] ;  /* 0x0000e500ff027b82 */ /* 0x001e300000000800 */
[----:B---3--:R-:W1:Y:S01]  /*13a0*/  LDC.64 R8, c[0x0][0x380] ;  /* 0x0000e000ff087b82 */ /* 0x008e620000000a00 */
[----:B0-----:R-:W-:-:S04]  /*13b0*/  IMAD R13, R2, UR7, R11 ;  /* 0x00000007020d7c24 */ /* 0x001fc8000f8e020b */
[----:B-1----:R-:W-:-:S06]  /*13c0*/  IMAD.WIDE R8, R13, 0x4, R8 ;  /* 0x000000040d087825 */ /* 0x002fcc00078e0208 */
[----:B------:R-:W2:Y:S01]  /*13d0*/  LDG.E R9, desc[UR8][R8.64] ;  /* 0x0000000808097981 */ /* 0x000ea2000c1e1900 */
[----:B------:R-:W-:Y:S01]  /*13e0*/  MOV R2, 0x400 ;  /* 0x0000040000027802 */ /* 0x000fe20000000f00 */
[----:B------:R-:W-:Y:S01]  /*13f0*/  HFMA2 R10, -RZ, RZ, 0.96630859375, -0.0022525787353515625 ;  /* 0x3bbb989dff0a7431 */ /* 0x000fe200000001ff */
[----:B------:R-:W-:Y:S01]  /*1400*/  MOV R15, 0x437c0000 ;  /* 0x437c0000000f7802 */ /* 0x000fe20000000f00 */
[----:B------:R-:W0:Y:S02]  /*1410*/  S2R R13, SR_CgaCtaId ;  /* 0x00000000000d7919 */ /* 0x000e240000008800 */
[----:B0-----:R-:W-:-:S04]  /*1420*/  LEA R2, R13, R2, 0x18 ;  /* 0x000000020d027211 */ /* 0x001fc800078ec0ff */
[----:B------:R-:W-:-:S05]  /*1430*/  LEA R2, R11, R2, 0x2 ;  /* 0x000000020b027211 */ /* 0x000fca00078e10ff */
[----:B--2---:R0:W-:Y:S01]  /*1440*/  STS [R2], R9 ;  /* 0x0000000902007388 */ /* 0x0041e20000000800 */
[----:B------:R-:W-:-:S03]  /*1450*/  FSETP.GT.AND P0, PT, R0, R9, PT ;  /* 0x000000090000720b */ /* 0x000fc60003f04000 */
[----:B------:R-:W1:Y:S01]  /*1460*/  LDS R11, [R7] ;  /* 0x00000000070b7984 */ /* 0x000e620000000800 */
[----:B------:R-:W-:-:S03]  /*1470*/  FSEL R0, R0, R9, P0 ;  /* 0x0000000900007208 */ /* 0x000fc60000000000 */
[----:B------:R-:W2:Y:S02]  /*1480*/  LDS R2, [R7+0x4] ;  /* 0x0000040007027984 */ /* 0x000ea40000000800 */
[----:B------:R-:W-:Y:S02]  /*1490*/  FADD R12, R9, -R0 ;  /* 0x80000000090c7221 */ /* 0x000fe40000000000 */
[----:B------:R4:W-:Y:S02]  /*14a0*/  STS [R7], R0 ;  /* 0x0000000007007388 */ /* 0x0009e40000000800 */
[----:B------:R-:W-:-:S04]  /*14b0*/  FFMA.SAT R8, R12, R10, 0.5 ;  /* 0x3f0000000c087423 */ /* 0x000fc8000000200a */
[----:B------:R-:W-:-:S04]  /*14c0*/  FFMA.RM R13, R8, R15, 12582913 ;  /* 0x4b400001080d7423 */ /* 0x000fc8000000400f */
[C---:B0-----:R-:W-:Y:S01]  /*14d0*/  FADD R9, R13.reuse, -12583039 ;  /* 0xcb40007f0d097421 */ /* 0x041fe20000000000 */
[----:B------:R-:W-:-:S03]  /*14e0*/  SHF.L.U32 R13, R13, 0x17, RZ ;  /* 0x000000170d0d7819 */ /* 0x000fc600000006ff */
[----:B------:R-:W-:-:S04]  /*14f0*/  FFMA R9, R12, 1.4426950216293334961, -R9 ;  /* 0x3fb8aa3b0c097823 */ /* 0x000fc80000000809 */
[----:B------:R-:W-:-:S06]  /*1500*/  FFMA R12, R12, 1.925963033500011079e-08, R9 ;  /* 0x32a570600c0c7823 */ /* 0x000fcc0000000009 */
[----:B------:R-:W0:Y:S01]  /*1510*/  MUFU.EX2 R12, R12 ;  /* 0x0000000c000c7308 */ /* 0x000e220000000800 */
[----:B-1----:R-:W-:-:S04]  /*1520*/  FADD R11, -R0, R11 ;  /* 0x0000000b000b7221 */ /* 0x002fc80000000100 */
[----:B------:R-:W-:-:S04]  /*1530*/  FFMA.SAT R8, R11, R10, 0.5 ;  /* 0x3f0000000b087423 */ /* 0x000fc8000000200a */
[----:B------:R-:W-:Y:S01]  /*1540*/  FFMA.RM R8, R8, R15, 12582913 ;  /* 0x4b40000108087423 */ /* 0x000fe2000000400f */
[----:B0-----:R-:W-:-:S03]  /*1550*/  FMUL R13, R13, R12 ;  /* 0x0000000c0d0d7220 */ /* 0x001fc60000400000 */
[C---:B------:R-:W-:Y:S01]  /*1560*/  FADD R10, R8.reuse, -12583039 ;  /* 0xcb40007f080a7421 */ /* 0x040fe20000000000 */
[----:B------:R-:W-:-:S03]  /*1570*/  SHF.L.U32 R8, R8, 0x17, RZ ;  /* 0x0000001708087819 */ /* 0x000fc600000006ff */
[----:B------:R-:W-:-:S04]  /*1580*/  FFMA R10, R11, 1.4426950216293334961, -R10 ;  /* 0x3fb8aa3b0b0a7823 */ /* 0x000fc8000000080a */
[----:B------:R-:W-:-:S04]  /*1590*/  FFMA R10, R11, 1.925963033500011079e-08, R10 ;  /* 0x32a570600b0a7823 */ /* 0x000fc8000000000a */
[----:B------:R-:W0:Y:S02]  /*15a0*/  MUFU.EX2 R9, R10 ;  /* 0x0000000a00097308 */ /* 0x000e240000000800 */
[----:B0-----:R-:W-:-:S04]  /*15b0*/  FMUL R9, R8, R9 ;  /* 0x0000000908097220 */ /* 0x001fc80000400000 */
[----:B--2---:R-:W-:-:S05]  /*15c0*/  FFMA R2, R2, R9, R13 ;  /* 0x0000000902027223 */ /* 0x004fca000000000d */
[----:B------:R4:W-:Y:S02]  /*15d0*/  STS [R7+0x4], R2 ;  /* 0x0000040207007388 */ /* 0x0009e40000000800 */
.L_x_2:
[----:B------:R-:W1:Y:S02]  /*15e0*/  LDCU UR4, c[0x0][0x394] ;  /* 0x00007280ff0477ac */ /* 0x000e640008000800 */
[----:B-1----:R-:W-:-:S09]  /*15f0*/  UISETP.GE.AND UP0, UPT, UR4, 0x4, UPT ;  /* 0x000000040400788c */ /* 0x002fd2000bf06270 */
[----:B------:R-:W-:Y:S05]  /*1600*/  BRA.U !UP0, `(.L_x_6) ;  /* 0x0000001108b47547 */ /* 0x000fea000b800000 */
[----:B------:R-:W-:Y:S01]  /*1610*/  ULOP3.LUT UR6, UR4, 0x7ffffffc, URZ, 0xc0, !UPT ;  /* 0x7ffffffc04067892 */ /* 0x000fe2000f8ec0ff */
[----:B0--34-:R-:W-:Y:S01]  /*1620*/  HFMA2 R7, -RZ, RZ, 0, 0 ;  /* 0x00000000ff077431 */ /* 0x019fe200000001ff */
[----:B------:R-:W-:Y:S02]  /*1630*/  UIMAD UR5, UR7, UR4, URZ ;  /* 0x00000004070572a4 */ /* 0x000fe4000f8e02ff */
[----:B------:R-:W-:-:S09]  /*1640*/  UISETP.NE.AND UP0, UPT, UR6, 0x4, UPT ;  /* 0x000000040600788c */ /* 0x000fd2000bf05270 */
[----:B------:R-:W-:Y:S05]  /*1650*/  BRA.U !UP0, `(.L_x_7) ;  /* 0x0000000d08107547 */ /* 0x000fea000b800000 */
[----:B------:R-:W0:Y:S01]  /*1660*/  S2UR UR6, SR_CgaCtaId ;  /* 0x00000000000679c3 */ /* 0x000e220000008800 */
[----:B------:R-:W-:Y:S01]  /*1670*/  LOP3.LUT R7, R26, 0x1ffffffe, RZ, 0xc0, !PT ;  /* 0x1ffffffe1a077812 */ /* 0x000fe200078ec0ff */
[----:B------:R-:W-:Y:S01]  /*1680*/  UMOV UR4, 0x400 ;  /* 0x0000040000047882 */ /* 0x000fe20000000000 */
[----:B------:R-:W-:Y:S02]  /*1690*/  MOV R24, UR5 ;  /* 0x0000000500187c02 */ /* 0x000fe40008000f00 */
[----:B------:R-:W-:-:S03]  /*16a0*/  IADD3 R25, PT, PT, -R7, RZ, RZ ;  /* 0x000000ff07197210 */ /* 0x000fc60007ffe1ff */
[----:B------:R-:W1:Y:S01]  /*16b0*/  LDC.64 R28, c[0x0][0x388] ;  /* 0x0000e200ff1c7b82 */ /* 0x000e620000000a00 */
[----:B0-----:R-:W-:-:S04]  /*16c0*/  ULEA UR4, UR6, UR4, 0x18 ;  /* 0x0000000406047291 */ /* 0x001fc8000f8ec0ff */
[----:B------:R-:W-:-:S12]  /*16d0*/  UIADD3 UR4, UPT, UPT, UR4, 0x10, URZ ;  /* 0x0000001004047890 */ /* 0x000fd8000fffe0ff */
.L_x_16:
[----:B------:R-:W0:Y:S01]  /*16e0*/  LDS.128 R8, [UR4+-0x10] ;  /* 0xfffff004ff087984 */ /* 0x000e220008000c00 */
[----:B------:R-:W-:Y:S01]  /*16f0*/  HFMA2 R15, -RZ, RZ, 3.7421875, 0 ;  /* 0x437c0000ff0f7431 */ /* 0x000fe200000001ff */
[----:B------:R-:W-:Y:S01]  /*1700*/  MOV R13, 0x3bbb989d ;  /* 0x3bbb989d000d7802 */ /* 0x000fe20000000f00 */
[C---:B-1----:R-:W-:Y:S01]  /*1710*/  IMAD.WIDE.U32 R30, R24.reuse, 0x4, R28 ;  /* 0x00000004181e7825 */ /* 0x042fe200078e001c */
[----:B------:R-:W-:-:S03]  /*1720*/  IADD3 R27, PT, PT, R24, 0x4, RZ ;  /* 0x00000004181b7810 */ /* 0x000fc60007ffe0ff */
[----:B0-----:R-:W-:-:S04]  /*1730*/  FADD R8, R8, -R0 ;  /* 0x8000000008087221 */ /* 0x001fc80000000000 */
[----:B------:R-:W-:-:S04]  /*1740*/  FFMA.SAT R12, R8, R13, 0.5 ;  /* 0x3f000000080c7423 */ /* 0x000fc8000000200d */
[----:B------:R-:W-:Y:S02]  /*1750*/  FFMA.RM R12, R12, R15, 12582913 ;  /* 0x4b4000010c0c7423 */ /* 0x000fe4000000400f */
[----:B------:R-:W0:Y:S02]  /*1760*/  MUFU.RCP R15, R2 ;  /* 0x00000002000f7308 */ /* 0x000e240000001000 */
[C---:B------:R-:W-:Y:S01]  /*1770*/  FADD R13, R12.reuse, -12583039 ;  /* 0xcb40007f0c0d7421 */ /* 0x040fe20000000000 */
[----:B------:R-:W-:-:S03]  /*1780*/  SHF.L.U32 R20, R12, 0x17, RZ ;  /* 0x000000170c147819 */ /* 0x000fc600000006ff */
[----:B------:R-:W-:-:S04]  /*1790*/  FFMA R13, R8, 1.4426950216293334961, -R13 ;  /* 0x3fb8aa3b080d7823 */ /* 0x000fc8000000080d */
[----:B------:R-:W-:-:S06]  /*17a0*/  FFMA R13, R8, 1.925963033500011079e-08, R13 ;  /* 0x32a57060080d7823 */ /* 0x000fcc000000000d */
[----:B------:R-:W1:Y:S01]  /*17b0*/  MUFU.EX2 R13, R13 ;  /* 0x0000000d000d7308 */ /* 0x000e620000000800 */
[----:B0-----:R-:W-:-:S04]  /*17c0*/  FFMA R8, R15, -R2, 1 ;  /* 0x3f8000000f087423 */ /* 0x001fc80000000802 */
[----:B------:R-:W-:Y:S01]  /*17d0*/  FFMA R15, R15, R8, R15 ;  /* 0x000000080f0f7223 */ /* 0x000fe2000000000f */
[----:B-1----:R-:W-:-:S04]  /*17e0*/  FMUL R20, R20, R13 ;  /* 0x0000000d14147220 */ /* 0x002fc80000400000 */
[----:B------:R-:W0:Y:S01]  /*17f0*/  FCHK P0, R20, R2 ;  /* 0x0000000214007302 */ /* 0x000e220000000000 */
[----:B------:R-:W-:-:S04]  /*1800*/  FFMA R17, R20, R15, RZ ;  /* 0x0000000f14117223 */ /* 0x000fc800000000ff */
[----:B------:R-:W-:-:S04]  /*1810*/  FFMA R8, R17, -R2, R20 ;  /* 0x8000000211087223 */ /* 0x000fc80000000014 */
[----:B------:R-:W-:Y:S01]  /*1820*/  FFMA R8, R15, R8, R17 ;  /* 0x000000080f087223 */ /* 0x000fe20000000011 */
[----:B0-----:R-:W-:Y:S06]  /*1830*/  @!P0 BRA `(.L_x_8) ;  /* 0x00000000000c8947 */ /* 0x001fec0003800000 */
[----:B------:R-:W-:-:S07]  /*1840*/  MOV R12, 0x1860 ;  /* 0x00001860000c7802 */ /* 0x000fce0000000f00 */
[----:B------:R-:W-:Y:S05]  /*1850*/  CALL.REL.NOINC `($__internal_0_$__cuda_sm3x_div_rn_noftz_f32_slowpath) ;  /* 0x0000001c00907944 */ /* 0x000fea0003c00000 */
[----:B------:R-:W-:-:S07]  /*1860*/  MOV R8, R16 ;  /* 0x0000001000087202 */ /* 0x000fce0000000f00 */
.L_x_8:
[----:B------:R-:W-:Y:S01]  /*1870*/  MOV R12, 0x3bbb989d ;  /* 0x3bbb989d000c7802 */ /* 0x000fe20000000f00 */
[----:B------:R-:W-:Y:S01]  /*1880*/  FADD R9, R9, -R0 ;  /* 0x8000000009097221 */ /* 0x000fe20000000000 */
[----:B------:R-:W-:-:S03]  /*1890*/  MOV R13, 0x437c0000 ;  /* 0x437c0000000d7802 */ /* 0x000fc60000000f00 */
[----:B------:R-:W-:-:S04]  /*18a0*/  FFMA.SAT R12, R9, R12, 0.5 ;  /* 0x3f000000090c7423 */ /* 0x000fc8000000200c */
[----:B------:R-:W-:Y:S02]  /*18b0*/  FFMA.RM R12, R12, R13, 12582913 ;  /* 0x4b4000010c0c7423 */ /* 0x000fe4000000400d */
[----:B------:R-:W0:Y:S02]  /*18c0*/  MUFU.RCP R13, R2 ;  /* 0x00000002000d7308 */ /* 0x000e240000001000 */
[C---:B------:R-:W-:Y:S01]  /*18d0*/  FADD R14, R12.reuse, -12583039 ;  /* 0xcb40007f0c0e7421 */ /* 0x040fe20000000000 */
[----:B------:R-:W-:-:S03]  /*18e0*/  SHF.L.U32 R12, R12, 0x17, RZ ;  /* 0x000000170c0c7819 */ /* 0x000fc600000006ff */
[----:B------:R-:W-:-:S04]  /*18f0*/  FFMA R14, R9, 1.4426950216293334961, -R14 ;  /* 0x3fb8aa3b090e7823 */ /* 0x000fc8000000080e */
[----:B------:R-:W-:-:S04]  /*1900*/  FFMA R14, R9, 1.925963033500011079e-08, R14 ;  /* 0x32a57060090e7823 */ /* 0x000fc8000000000e */
[----:B------:R-:W1:Y:S01]  /*1910*/  MUFU.EX2 R9, R14 ;  /* 0x0000000e00097308 */ /* 0x000e620000000800 */
[----:B0-----:R-:W-:Y:S01]  /*1920*/  FFMA R16, R13, -R2, 1 ;  /* 0x3f8000000d107423 */ /* 0x001fe20000000802 */
[----:B-1----:R-:W-:-:S03]  /*1930*/  FMUL R20, R12, R9 ;  /* 0x000000090c147220 */ /* 0x002fc60000400000 */
[----:B------:R-:W-:-:S03]  /*1940*/  FFMA R9, R13, R16, R13 ;  /* 0x000000100d097223 */ /* 0x000fc6000000000d */
        /* <DEDUP_REMOVED lines=8> */
.L_x_9:
[----:B------:R-:W-:Y:S02]  /*19d0*/  HFMA2 R13, -RZ, RZ, 0.96630859375, -0.0022525787353515625 ;  /* 0x3bbb989dff0d7431 */ /* 0x000fe400000001ff */
        /* <DEDUP_REMOVED lines=21> */
.L_x_10:
        /* <DEDUP_REMOVED lines=22> */
.L_x_11:
[----:B------:R-:W0:Y:S01]  /*1c90*/  LDS.128 R12, [UR4] ;  /* 0x00000004ff0c7984 */ /* 0x000e220008000c00 */
[----:B------:R-:W-:Y:S01]  /*1ca0*/  HFMA2 R17, -RZ, RZ, 0.96630859375, -0.0022525787353515625 ;  /* 0x3bbb989dff117431 */ /* 0x000fe200000001ff */
[----:B------:R-:W-:Y:S02]  /*1cb0*/  MOV R19, 0x437c0000 ;  /* 0x437c000000137802 */ /* 0x000fe40000000f00 */
[----:B------:R1:W-:Y:S02]  /*1cc0*/  STG.E.128 desc[UR8][R30.64], R8 ;  /* 0x000000081e007986 */ /* 0x0003e4000c101d08 */
[----:B-1----:R-:W-:-:S04]  /*1cd0*/  IMAD.WIDE.U32 R30, R27, 0x4, R28 ;  /* 0x000000041b1e7825 */ /* 0x002fc800078e001c */
[----:B0-----:R-:W-:-:S04]  /*1ce0*/  FADD R12, R12, -R0 ;  /* 0x800000000c0c7221 */ /* 0x001fc80000000000 */
[----:B------:R-:W-:-:S04]  /*1cf0*/  FFMA.SAT R16, R12, R17, 0.5 ;  /* 0x3f0000000c107423 */ /* 0x000fc80000002011 */
[----:B------:R-:W-:-:S04]  /*1d00*/  FFMA.RM R16, R16, R19, 12582913 ;  /* 0x4b40000110107423 */ /* 0x000fc80000004013 */
[C---:B------:R-:W-:Y:S01]  /*1d10*/  FADD R17, R16.reuse, -12583039 ;  /* 0xcb40007f10117421 */ /* 0x040fe20000000000 */
[----:B------:R-:W-:-:S03]  /*1d20*/  SHF.L.U32 R16, R16, 0x17, RZ ;  /* 0x0000001710107819 */ /* 0x000fc600000006ff */
[C---:B------:R-:W-:Y:S02]  /*1d30*/  FFMA R19, R12.reuse, 1.4426950216293334961, -R17 ;  /* 0x3fb8aa3b0c137823 */ /* 0x040fe40000000811 */
[----:B------:R-:W0:Y:S02]  /*1d40*/  MUFU.RCP R17, R2 ;  /* 0x0000000200117308 */ /* 0x000e240000001000 */
        /* <DEDUP_REMOVED lines=13> */
.L_x_12:
[----:B------:R-:W-:Y:S01]  /*1e20*/  MOV R10, 0x3bbb989d ;  /* 0x3bbb989d000a7802 */ /* 0x000fe20000000f00 */
[----:B------:R-:W-:Y:S01]  /*1e30*/  FADD R13, R13, -R0 ;  /* 0x800000000d0d7221 */ /* 0x000fe20000000000 */
[----:B------:R-:W-:Y:S01]  /*1e40*/  MOV R12, 0x437c0000 ;  /* 0x437c0000000c7802 */ /* 0x000fe20000000f00 */
[----:B------:R-:W0:Y:S02]  /*1e50*/  MUFU.RCP R11, R2 ;  /* 0x00000002000b7308 */ /* 0x000e240000001000 */
[----:B------:R-:W-:-:S04]  /*1e60*/  FFMA.SAT R9, R13, R10, 0.5 ;  /* 0x3f0000000d097423 */ /* 0x000fc8000000200a */
[----:B------:R-:W-:-:S04]  /*1e70*/  FFMA.RM R9, R9, R12, 12582913 ;  /* 0x4b40000109097423 */ /* 0x000fc8000000400c */
[C---:B------:R-:W-:Y:S01]  /*1e80*/  FADD R10, R9.reuse, -12583039 ;  /* 0xcb40007f090a7421 */ /* 0x040fe20000000000 */
[----:B------:R-:W-:-:S03]  /*1e90*/  SHF.L.U32 R9, R9, 0x17, RZ ;  /* 0x0000001709097819 */ /* 0x000fc600000006ff */
[----:B------:R-:W-:Y:S01]  /*1ea0*/  FFMA R10, R13, 1.4426950216293334961, -R10 ;  /* 0x3fb8aa3b0d0a7823 */ /* 0x000fe2000000080a */
[----:B0-----:R-:W-:-:S03]  /*1eb0*/  FFMA R12, R11, -R2, 1 ;  /* 0x3f8000000b0c7423 */ /* 0x001fc60000000802 */
[----:B------:R-:W-:-:S06]  /*1ec0*/  FFMA R10, R13, 1.925963033500011079e-08, R10 ;  /* 0x32a570600d0a7823 */ /* 0x000fcc000000000a */
[----:B------:R-:W0:Y:S02]  /*1ed0*/  MUFU.EX2 R10, R10 ;  /* 0x0000000a000a7308 */ /* 0x000e240000000800 */
[----:B0-----:R-:W-:Y:S01]  /*1ee0*/  FMUL R20, R9, R10 ;  /* 0x0000000a09147220 */ /* 0x001fe20000400000 */
[----:B------:R-:W-:-:S05]  /*1ef0*/  FFMA R9, R11, R12, R11 ;  /* 0x0000000c0b097223 */ /* 0x000fca000000000b */
        /* <DEDUP_REMOVED lines=8> */
.L_x_13:
        /* <DEDUP_REMOVED lines=22> */
.L_x_14:
        /* <DEDUP_REMOVED lines=22> */
.L_x_15:
[----:B------:R0:W-:Y:S01]  /*2240*/  STG.E.128 desc[UR8][R30.64], R8 ;  /* 0x000000081e007986 */ /* 0x0001e2000c101d08 */
[----:B------:R-:W-:Y:S01]  /*2250*/  IADD3 R25, PT, PT, R25, 0x2, RZ ;  /* 0x0000000219197810 */ /* 0x000fe20007ffe0ff */
[----:B------:R-:W-:Y:S01]  /*2260*/  UIADD3 UR4, UPT, UPT, UR4, 0x20, URZ ;  /* 0x0000002004047890 */ /* 0x000fe2000fffe0ff */
[----:B------:R-:W-:Y:S02]  /*2270*/  IADD3 R24, PT, PT, R24, 0x8, RZ ;  /* 0x0000000818187810 */ /* 0x000fe40007ffe0ff */
[----:B------:R-:W-:-:S13]  /*2280*/  ISETP.NE.AND P0, PT, R25, RZ, PT ;  /* 0x000000ff1900720c */ /* 0x000fda0003f05270 */
[----:B0-----:R-:W-:Y:S05]  /*2290*/  @P0 BRA `(.L_x_16) ;  /* 0xfffffff400100947 */ /* 0x001fea000383ffff */
.L_x_7:
[----:B------:R-:W-:-:S04]  /*22a0*/  LOP3.LUT R26, R26, 0x1, RZ, 0xc0, !PT ;  /* 0x000000011a1a7812 */ /* 0x000fc800078ec0ff */
[----:B------:R-:W-:-:S13]  /*22b0*/  ISETP.NE.U32.AND P0, PT, R26, 0x1, PT ;  /* 0x000000011a00780c */ /* 0x000fda0003f05070 */
[----:B------:R-:W-:Y:S05]  /*22c0*/  @P0 BRA `(.L_x_6) ;  /* 0x0000000400840947 */ /* 0x000fea0003800000 */
[----:B------:R-:W0:Y:S01]  /*22d0*/  S2R R9, SR_CgaCtaId ;  /* 0x0000000000097919 */ /* 0x000e220000008800 */
[----:B------:R-:W-:Y:S01]  /*22e0*/  MOV R8, 0x400 ;  /* 0x0000040000087802 */ /* 0x000fe20000000f00 */
[----:B------:R-:W-:Y:S01]  /*22f0*/  HFMA2 R13, -RZ, RZ, 0.96630859375, -0.0022525787353515625 ;  /* 0x3bbb989dff0d7431 */ /* 0x000fe200000001ff */
[----:B------:R-:W-:Y:S01]  /*2300*/  MOV R14, 0x437c0000 ;  /* 0x437c0000000e7802 */ /* 0x000fe20000000f00 */
[----:B------:R-:W1:Y:S01]  /*2310*/  MUFU.RCP R17, R2 ;  /* 0x0000000200117308 */ /* 0x000e620000001000 */
[----:B0-----:R-:W-:-:S04]  /*2320*/  LEA R8, R9, R8, 0x18 ;  /* 0x0000000809087211 */ /* 0x001fc800078ec0ff */
[C---:B------:R-:W-:Y:S02]  /*2330*/  LEA R8, R7.reuse, R8, 0x4 ;  /* 0x0000000807087211 */ /* 0x040fe400078e20ff */
[----:B------:R-:W-:-:S04]  /*2340*/  LEA R7, R7, UR5, 0x2 ;  /* 0x0000000507077c11 */ /* 0x000fc8000f8e10ff */
[----:B------:R-:W0:Y:S02]  /*2350*/  LDS.128 R8, [R8] ;  /* 0x0000000008087984 */ /* 0x000e240000000c00 */
[----:B0-----:R-:W-:Y:S01]  /*2360*/  FADD R12, R8, -R0 ;  /* 0x80000000080c7221 */ /* 0x001fe20000000000 */
[----:B-1----:R-:W-:-:S03]  /*2370*/  FFMA R8, R17, -R2, 1 ;  /* 0x3f80000011087423 */ /* 0x002fc60000000802 */
[----:B------:R-:W-:Y:S01]  /*2380*/  FFMA.SAT R13, R12, R13, 0.5 ;  /* 0x3f0000000c0d7423 */ /* 0x000fe2000000200d */
[----:B------:R-:W-:-:S03]  /*2390*/  FFMA R8, R17, R8, R17 ;  /* 0x0000000811087223 */ /* 0x000fc60000000011 */
[----:B------:R-:W-:-:S04]  /*23a0*/  FFMA.RM R13, R13, R14, 12582913 ;  /* 0x4b4000010d0d7423 */ /* 0x000fc8000000400e */
[C---:B------:R-:W-:Y:S01]  /*23b0*/  FADD R15, R13.reuse, -12583039 ;  /* 0xcb40007f0d0f7421 */ /* 0x040fe20000000000 */
[----:B------:R-:W-:-:S03]  /*23c0*/  SHF.L.U32 R13, R13, 0x17, RZ ;  /* 0x000000170d0d7819 */ /* 0x000fc600000006ff */
[----:B------:R-:W-:-:S04]  /*23d0*/  FFMA R15, R12, 1.4426950216293334961, -R15 ;  /* 0x3fb8aa3b0c0f7823 */ /* 0x000fc8000000080f */
[----:B------:R-:W-:Y:S02]  /*23e0*/  FFMA R12, R12, 1.925963033500011079e-08, R15 ;  /* 0x32a570600c0c7823 */ /* 0x000fe4000000000f */
[----:B------:R-:W0:Y:S04]  /*23f0*/  LDC.64 R14, c[0x0][0x388] ;  /* 0x0000e200ff0e7b82 */ /* 0x000e280000000a00 */
[----:B------:R-:W1:Y:S02]  /*2400*/  MUFU.EX2 R12, R12 ;  /* 0x0000000c000c7308 */ /* 0x000e640000000800 */
[----:B-1----:R-:W-:Y:S01]  /*2410*/  FMUL R20, R13, R12 ;  /* 0x0000000c0d147220 */ /* 0x002fe20000400000 */
[----:B0-----:R-:W-:-:S05]  /*2420*/  IMAD.WIDE.U32 R14, R7, 0x4, R14 ;  /* 0x00000004070e7825 */ /* 0x001fca00078e000e */
        /* <DEDUP_REMOVED lines=8> */
.L_x_17:
        /* <DEDUP_REMOVED lines=10> */
[----:B------:R-:W-:Y:S01]  /*2550*/  FFMA R12, R9, 1.925963033500011079e-08, R12 ;  /* 0x32a57060090c7823 */ /* 0x000fe2000000000c */
[----:B------:R-:W-:-:S05]  /*2560*/  FFMA R9, R13, R16, R13 ;  /* 0x000000100d097223 */ /* 0x000fca000000000d */
[----:B------:R-:W0:Y:S02]  /*2570*/  MUFU.EX2 R12, R12 ;  /* 0x0000000c000c7308 */ /* 0x000e240000000800 */
[----:B0-----:R-:W-:-:S06]  /*2580*/  FMUL R20, R7, R12 ;  /* 0x0000000c07147220 */ /* 0x001fcc0000400000 */
        /* <DEDUP_REMOVED lines=8> */
.L_x_18:
[----:B------:R-:W-:Y:S02]  /*2610*/  HFMA2 R7, -RZ, RZ, 0.96630859375, -0.0022525787353515625 ;  /* 0x3bbb989dff077431 */ /* 0x000fe400000001ff */
[----:B------:R-:W-:Y:S01]  /*2620*/  FADD R10, R10, -R0 ;  /* 0x800000000a0a7221 */ /* 0x000fe20000000000 */
[----:B------:R-:W-:Y:S01]  /*2630*/  MOV R12, 0x437c0000 ;  /* 0x437c0000000c7802 */ /* 0x000fe20000000f00 */
[----:B------:R-:W0:Y:S02]  /*2640*/  MUFU.RCP R17, R2 ;  /* 0x0000000200117308 */ /* 0x000e240000001000 */
[----:B------:R-:W-:-:S04]  /*2650*/  FFMA.SAT R7, R10, R7, 0.5 ;  /* 0x3f0000000a077423 */ /* 0x000fc80000002007 */
[----:B------:R-:W-:-:S04]  /*2660*/  FFMA.RM R7, R7, R12, 12582913 ;  /* 0x4b40000107077423 */ /* 0x000fc8000000400c */
[C---:B------:R-:W-:Y:S01]  /*2670*/  FADD R13, R7.reuse, -12583039 ;  /* 0xcb40007f070d7421 */ /* 0x040fe20000000000 */
[----:B------:R-:W-:Y:S01]  /*2680*/  SHF.L.U32 R7, R7, 0x17, RZ ;  /* 0x0000001707077819 */ /* 0x000fe200000006ff */
[----:B0-----:R-:W-:Y:S02]  /*2690*/  FFMA R12, R17, -R2, 1 ;  /* 0x3f800000110c7423 */ /* 0x001fe40000000802 */
[----:B------:R-:W-:-:S04]  /*26a0*/  FFMA R13, R10, 1.4426950216293334961, -R13 ;  /* 0x3fb8aa3b0a0d7823 */ /* 0x000fc8000000080d */
[----:B------:R-:W-:-:S04]  /*26b0*/  FFMA R13, R10, 1.925963033500011079e-08, R13 ;  /* 0x32a570600a0d7823 */ /* 0x000fc8000000000d */
        /* <DEDUP_REMOVED lines=11> */
.L_x_19:
        /* <DEDUP_REMOVED lines=22> */
.L_x_20:
[----:B------:R1:W-:Y:S02]  /*28d0*/  STG.E.128 desc[UR8][R14.64], R8 ;  /* 0x000000080e007986 */ /* 0x0003e4000c101d08 */
.L_x_6:
[----:B------:R-:W-:-:S13]  /*28e0*/  ISETP.GE.AND P0, PT, R3, 0x1, PT ;  /* 0x000000010300780c */ /* 0x000fda0003f06270 */
[----:B------:R-:W-:Y:S05]  /*28f0*/  @!P0 EXIT ;  /* 0x000000000000894d */ /* 0x000fea0003800000 */
[----:B------:R-:W0:Y:S02]  /*2900*/  LDCU UR6, c[0x0][0x394] ;  /* 0x00007280ff0677ac */ /* 0x000e240008000800 */
[----:B01-3--:R-:W-:-:S04]  /*2910*/  VIADDMNMX R8, R5, -R3, UR6, !PT ;  /* 0x0000000605087e46 */ /* 0x00bfc8000f800903 */
[----:B------:R-:W-:-:S04]  /*2920*/  IADD3 R8, PT, PT, R3, R8, RZ ;  /* 0x0000000803087210 */ /* 0x000fc80007ffe0ff */
[C---:B------:R-:W-:Y:S02]  /*2930*/  IADD3 R5, PT, PT, -R8.reuse, UR6, RZ ;  /* 0x0000000608057c10 */ /* 0x040fe4000fffe1ff */
[----:B----4-:R-:W-:Y:S02]  /*2940*/  IADD3 R7, PT, PT, R8, -UR6, RZ ;  /* 0x8000000608077c10 */ /* 0x010fe4000fffe0ff */
[----:B------:R-:W-:Y:S02]  /*2950*/  ISETP.GT.U32.AND P0, PT, R5, -0x4, PT ;  /* 0xfffffffc0500780c */ /* 0x000fe40003f04070 */
[----:B------:R-:W-:-:S11]  /*2960*/  LOP3.LUT R5, R7, 0x3, RZ, 0xc0, !PT ;  /* 0x0000000307057812 */ /* 0x000fd600078ec0ff */
[----:B------:R-:W-:Y:S05]  /*2970*/  @P0 BRA `(.L_x_21) ;  /* 0x0000000400cc0947 */ /* 0x000fea0003800000 */
[----:B------:R-:W0:Y:S01]  /*2980*/  S2R R9, SR_CgaCtaId ;  /* 0x0000000000097919 */ /* 0x000e220000008800 */
[----:B------:R-:W1:Y:S01]  /*2990*/  LDCU.64 UR4, c[0x0][0x388] ;  /* 0x00007100ff0477ac */ /* 0x000e620008000a00 */
[----:B------:R-:W-:Y:S01]  /*29a0*/  MOV R8, 0x400 ;  /* 0x0000040000087802 */ /* 0x000fe20000000f00 */
[----:B------:R-:W-:Y:S01]  /*29b0*/  IMAD R6, R3, -0x4, R6 ;  /* 0xfffffffc03067824 */ /* 0x000fe200078e0206 */
[----:B------:R-:W-:-:S06]  /*29c0*/  UIMAD UR6, UR7, UR6, UR6 ;  /* 0x00000006070672a4 */ /* 0x000fcc000f8e0206 */
[----:B------:R-:W-:Y:S01]  /*29d0*/  IADD3 R3, PT, PT, -R3, UR6, RZ ;  /* 0x0000000603037c10 */ /* 0x000fe2000fffe1ff */
[----:B-1----:R-:W-:-:S04]  /*29e0*/  UIADD3 UR4, UP0, UPT, UR4, 0x8, URZ ;  /* 0x0000000804047890 */ /* 0x002fc8000ff1e0ff */
[----:B------:R-:W-:Y:S01]  /*29f0*/  UIADD3.X UR5, UPT, UPT, URZ, UR5, URZ, UP0, !UPT ;  /* 0x00000005ff057290 */ /* 0x000fe200087fe4ff */
[----:B0-----:R-:W-:Y:S02]  /*2a00*/  LEA R9, R9, R8, 0x18 ;  /* 0x0000000809097211 */ /* 0x001fe400078ec0ff */
[----:B------:R-:W-:Y:S02]  /*2a10*/  LOP3.LUT R8, R7, 0xfffffffc, RZ, 0xc0, !PT ;  /* 0xfffffffc07087812 */ /* 0x000fe400078ec0ff */
[----:B------:R-:W-:Y:S02]  /*2a20*/  IADD3 R6, PT, PT, R6, 0x8, R9 ;  /* 0x0000000806067810 */ /* 0x000fe40007ffe009 */
[----:B------:R-:W-:-:S07]  /*2a30*/  IADD3 R8, PT, PT, -R8, RZ, RZ ;  /* 0x000000ff08087210 */ /* 0x000fce0007ffe1ff */
.L_x_26:
[----:B------:R-:W0:Y:S01]  /*2a40*/  LDS R9, [R6+-0x8] ;  /* 0xfffff80006097984 */ /* 0x000e220000000800 */
[----:B------:R-:W-:Y:S01]  /*2a50*/  HFMA2 R10, -RZ, RZ, 0.96630859375, -0.0022525787353515625 ;  /* 0x3bbb989dff0a7431 */ /* 0x000fe200000001ff */
[----:B------:R-:W-:Y:S01]  /*2a60*/  MOV R11, 0x437c0000 ;  /* 0x437c0000000b7802 */ /* 0x000fe20000000f00 */
[----:B0-----:R-:W-:-:S04]  /*2a70*/  FADD R9, R9, -R0 ;  /* 0x8000000009097221 */ /* 0x001fc80000000000 */
        /* <DEDUP_REMOVED lines=10> */
[----:B------:R-:W-:Y:S01]  /*2b20*/  FFMA R9, R11, R14, R11 ;  /* 0x0000000e0b097223 */ /* 0x000fe2000000000b */
[----:B------:R-:W-:Y:S02]  /*2b30*/  MOV R10, UR4 ;  /* 0x00000004000a7c02 */ /* 0x000fe40008000f00 */
[----:B------:R-:W0:Y:S01]  /*2b40*/  FCHK P0, R20, R2 ;  /* 0x0000000214007302 */ /* 0x000e220000000000 */
[----:B------:R-:W-:Y:S01]  /*2b50*/  FFMA R14, R9, R20, RZ ;  /* 0x00000014090e7223 */ /* 0x000fe200000000ff */
[----:B------:R-:W-:-:S03]  /*2b60*/  MOV R11, UR5 ;  /* 0x00000005000b7c02 */ /* 0x000fc60008000f00 */
[----:B------:R-:W-:Y:S01]  /*2b70*/  FFMA R13, R14, -R2, R20 ;  /* 0x800000020e0d7223 */ /* 0x000fe20000000014 */
[----:B------:R-:W-:-:S04]  /*2b80*/  IMAD.WIDE R10, R3, 0x4, R10 ;  /* 0x00000004030a7825 */ /* 0x000fc800078e020a */
[----:B------:R-:W-:Y:S01]  /*2b90*/  FFMA R16, R9, R13, R14 ;  /* 0x0000000d09107223 */ /* 0x000fe2000000000e */
[----:B0-----:R-:W-:Y:S06]  /*2ba0*/  @!P0 BRA `(.L_x_22) ;  /* 0x0000000000088947 */ /* 0x001fec0003800000 */
[----:B------:R-:W-:-:S07]  /*2bb0*/  MOV R12, 0x2bd0 ;  /* 0x00002bd0000c7802 */ /* 0x000fce0000000f00 */
[----:B------:R-:W-:Y:S05]  /*2bc0*/  CALL.REL.NOINC `($__internal_0_$__cuda_sm3x_div_rn_noftz_f32_slowpath) ;  /* 0x0000000800b47944 */ /* 0x000fea0003c00000 */
.L_x_22:
[----:B------:R-:W0:Y:S01]  /*2bd0*/  LDS R9, [R6+-0x4] ;  /* 0xfffffc0006097984 */ /* 0x000e220000000800 */
[----:B------:R-:W-:Y:S02]  /*2be0*/  MOV R12, 0x3bbb989d ;  /* 0x3bbb989d000c7802 */ /* 0x000fe40000000f00 */
[----:B------:R-:W-:Y:S01]  /*2bf0*/  MOV R13, 0x437c0000 ;  /* 0x437c0000000d7802 */ /* 0x000fe20000000f00 */
[----:B------:R1:W-:Y:S01]  /*2c00*/  STG.E desc[UR8][R10.64+-0x8], R16 ;  /* 0xfffff8100a007986 */ /* 0x0003e2000c101908 */
        /* <DEDUP_REMOVED lines=8> */
[----:B------:R-:W2:Y:S01]  /*2c90*/  MUFU.EX2 R9, R14 ;  /* 0x0000000e00097308 */ /* 0x000ea20000000800 */
[----:B0-----:R-:W-:Y:S01]  /*2ca0*/  FFMA R18, R13, -R2, 1 ;  /* 0x3f8000000d127423 */ /* 0x001fe20000000802 */
[----:B--2---:R-:W-:-:S03]  /*2cb0*/  FMUL R20, R12, R9 ;  /* 0x000000090c147220 */ /* 0x004fc60000400000 */
[----:B------:R-:W-:-:S03]  /*2cc0*/  FFMA R9, R13, R18, R13 ;  /* 0x000000120d097223 */ /* 0x000fc6000000000d */
[----:B------:R-:W0:Y:S01]  /*2cd0*/  FCHK P0, R20, R2 ;  /* 0x0000000214007302 */ /* 0x000e220000000000 */
[----:B------:R-:W-:-:S04]  /*2ce0*/  FFMA R12, R9, R20, RZ ;  /* 0x00000014090c7223 */ /* 0x000fc800000000ff */
[----:B------:R-:W-:-:S04]  /*2cf0*/  FFMA R13, R12, -R2, R20 ;  /* 0x800000020c0d7223 */ /* 0x000fc80000000014 */
[----:B------:R-:W-:Y:S01]  /*2d00*/  FFMA R13, R9, R13, R12 ;  /* 0x0000000d090d7223 */ /* 0x000fe2000000000c */
[----:B01----:R-:W-:Y:S06]  /*2d10*/  @!P0 BRA `(.L_x_23) ;  /* 0x00000000000c8947 */ /* 0x003fec0003800000 */
[----:B------:R-:W-:-:S07]  /*2d20*/  MOV R12, 0x2d40 ;  /* 0x00002d40000c7802 */ /* 0x000fce0000000f00 */
[----:B------:R-:W-:Y:S05]  /*2d30*/  CALL.REL.NOINC `($__internal_0_$__cuda_sm3x_div_rn_noftz_f32_slowpath) ;  /* 0x0000000800587944 */ /* 0x000fea0003c00000 */
[----:B------:R-:W-:-:S07]  /*2d40*/  MOV R13, R16 ;  /* 0x00000010000d7202 */ /* 0x000fce0000000f00 */
.L_x_23:
[----:B------:R-:W0:Y:S01]  /*2d50*/  LDS R9, [R6] ;  /* 0x0000000006097984 */ /* 0x000e220000000800 */
[----:B------:R-:W-:Y:S01]  /*2d60*/  HFMA2 R12, -RZ, RZ, 0.96630859375, -0.0022525787353515625 ;  /* 0x3bbb989dff0c7431 */ /* 0x000fe200000001ff */
[----:B------:R-:W-:Y:S02]  /*2d70*/  MOV R15, 0x437c0000 ;  /* 0x437c0000000f7802 */ /* 0x000fe40000000f00 */
        /* <DEDUP_REMOVED lines=20> */
.L_x_24:
[----:B------:R-:W0:Y:S01]  /*2ec0*/  LDS R9, [R6+0x4] ;  /* 0x0000040006097984 */ /* 0x000e220000000800 */
        /* <DEDUP_REMOVED lines=23> */
.L_x_25:
[----:B------:R0:W-:Y:S01]  /*3040*/  STG.E desc[UR8][R10.64+0x4], R9 ;  /* 0x000004090a007986 */ /* 0x0001e2000c101908 */
[----:B------:R-:W-:Y:S02]  /*3050*/  IADD3 R8, PT, PT, R8, 0x4, RZ ;  /* 0x0000000408087810 */ /* 0x000fe40007ffe0ff */
[----:B------:R-:W-:Y:S02]  /*3060*/  IADD3 R4, PT, PT, R4, 0x4, RZ ;  /* 0x0000000404047810 */ /* 0x000fe40007ffe0ff */
[----:B------:R-:W-:Y:S02]  /*3070*/  ISETP.NE.AND P0, PT, R8, RZ, PT ;  /* 0x000000ff0800720c */ /* 0x000fe40003f05270 */
[----:B------:R-:W-:Y:S02]  /*3080*/  IADD3 R6, PT, PT, R6, 0x10, RZ ;  /* 0x0000001006067810 */ /* 0x000fe40007ffe0ff */
[----:B------:R-:W-:-:S09]  /*3090*/  IADD3 R3, PT, PT, R3, 0x4, RZ ;  /* 0x0000000403037810 */ /* 0x000fd20007ffe0ff */
[----:B0-----:R-:W-:Y:S05]  /*30a0*/  @P0 BRA `(.L_x_26) ;  /* 0xfffffff800640947 */ /* 0x001fea000383ffff */
.L_x_21:
[----:B------:R-:W-:-:S13]  /*30b0*/  ISETP.NE.AND P0, PT, R5, RZ, PT ;  /* 0x000000ff0500720c */ /* 0x000fda0003f05270 */
[----:B------:R-:W-:Y:S05]  /*30c0*/  @!P0 EXIT ;  /* 0x000000000000894d */ /* 0x000fea0003800000 */
[----:B------:R-:W-:-:S13]  /*30d0*/  ISETP.NE.AND P0, PT, R5, 0x1, PT ;  /* 0x000000010500780c */ /* 0x000fda0003f05270 */
[----:B------:R-:W-:Y:S05]  /*30e0*/  @!P0 BRA `(.L_x_27) ;  /* 0x0000000000e08947 */ /* 0x000fea0003800000 */
[----:B------:R-:W0:Y:S01]  /*30f0*/  S2R R6, SR_CgaCtaId ;  /* 0x0000000000067919 */ /* 0x000e220000008800 */
[----:B------:R-:W-:Y:S02]  /*3100*/  MOV R3, 0x400 ;  /* 0x0000040000037802 */ /* 0x000fe40000000f00 */
[----:B------:R-:W-:Y:S02]  /*3110*/  MOV R9, 0x437c0000 ;  /* 0x437c000000097802 */ /* 0x000fe40000000f00 */
[----:B0-----:R-:W-:Y:S01]  /*3120*/  LEA R3, R6, R3, 0x18 ;  /* 0x0000000306037211 */ /* 0x001fe200078ec0ff */
[----:B------:R-:W-:-:S03]  /*3130*/  HFMA2 R6, -RZ, RZ, 0.96630859375, -0.0022525787353515625 ;  /* 0x3bbb989dff067431 */ /* 0x000fc600000001ff */
[----:B------:R-:W-:-:S05]  /*3140*/  LEA R3, R4, R3, 0x2 ;  /* 0x0000000304037211 */ /* 0x000fca00078e10ff */
[----:B------:R-:W0:Y:S02]  /*3150*/  LDS R5, [R3] ;  /* 0x0000000003057984 */ /* 0x000e240000000800 */
        /* <DEDUP_REMOVED lines=19> */
.L_x_28:
[----:B------:R-:W0:Y:S01]  /*3290*/  LDS R3, [R3+0x4] ;  /* 0x0000040003037984 */ /* 0x000e220000000800 */
[----:B------:R-:W-:Y:S01]  /*32a0*/  MOV R6, 0x3bbb989d ;  /* 0x3bbb989d00067802 */ /* 0x000fe20000000f00 */
[----:B------:R-:W1:Y:S01]  /*32b0*/  LDC R11, c[0x0][0x394] ;  /* 0x0000e500ff0b7b82 */ /* 0x000e620000000800 */
[----:B------:R-:W-:-:S07]  /*32c0*/  MOV R13, 0x437c0000 ;  /* 0x437c0000000d7802 */ /* 0x000fce0000000f00 */
[----:B------:R-:W2:Y:S01]  /*32d0*/  LDC.64 R8, c[0x0][0x388] ;  /* 0x0000e200ff087b82 */ /* 0x000ea20000000a00 */
[----:B0-----:R-:W-:Y:S01]  /*32e0*/  FADD R5, R3, -R0 ;  /* 0x8000000003057221 */ /* 0x001fe20000000000 */
[----:B-1----:R-:W-:-:S03]  /*32f0*/  IMAD R3, R11, UR7, R4 ;  /* 0x000000070b037c24 */ /* 0x002fc6000f8e0204 */
[----:B------:R-:W-:Y:S01]  /*3300*/  FFMA.SAT R6, R5, R6, 0.5 ;  /* 0x3f00000005067423 */ /* 0x000fe20000002006 */
[----:B--2---:R-:W-:-:S04]  /*3310*/  IMAD.WIDE R8, R3, 0x4, R8 ;  /* 0x0000000403087825 */ /* 0x004fc800078e0208 */
[----:B------:R-:W-:Y:S02]  /*3320*/  FFMA.RM R6, R6, R13, 12582913 ;  /* 0x4b40000106067423 */ /* 0x000fe4000000400d */
[----:B------:R-:W0:Y:S01]  /*3330*/  MUFU.RCP R13, R2 ;  /* 0x00000002000d7308 */ /* 0x000e220000001000 */
[----:B------:R1:W-:Y:S01]  /*3340*/  STG.E desc[UR8][R8.64], R16 ;  /* 0x0000001008007986 */ /* 0x0003e2000c101908 */
[C---:B------:R-:W-:Y:S01]  /*3350*/  FADD R10, R6.reuse, -12583039 ;  /* 0xcb40007f060a7421 */ /* 0x040fe20000000000 */
[----:B------:R-:W-:-:S03]  /*3360*/  SHF.L.U32 R6, R6, 0x17, RZ ;  /* 0x0000001706067819 */ /* 0x000fc600000006ff */
[----:B------:R-:W-:-:S04]  /*3370*/  FFMA R10, R5, 1.4426950216293334961, -R10 ;  /* 0x3fb8aa3b050a7823 */ /* 0x000fc8000000080a */
[----:B------:R-:W-:-:S04]  /*3380*/  FFMA R10, R5, 1.925963033500011079e-08, R10 ;  /* 0x32a57060050a7823 */ /* 0x000fc8000000000a */
[----:B------:R-:W2:Y:S01]  /*3390*/  MUFU.EX2 R5, R10 ;  /* 0x0000000a00057308 */ /* 0x000ea20000000800 */
[----:B0-----:R-:W-:-:S04]  /*33a0*/  FFMA R12, R13, -R2, 1 ;  /* 0x3f8000000d0c7423 */ /* 0x001fc80000000802 */
[----:B------:R-:W-:Y:S01]  /*33b0*/  FFMA R3, R13, R12, R13 ;  /* 0x0000000c0d037223 */ /* 0x000fe2000000000d */
[----:B--2---:R-:W-:-:S04]  /*33c0*/  FMUL R20, R6, R5 ;  /* 0x0000000506147220 */ /* 0x004fc80000400000 */
        /* <DEDUP_REMOVED lines=8> */
.L_x_29:
[----:B------:R0:W-:Y:S01]  /*3450*/  STG.E desc[UR8][R8.64+0x4], R3 ;  /* 0x0000040308007986 */ /* 0x0001e2000c101908 */
[----:B------:R-:W-:-:S07]  /*3460*/  IADD3 R4, PT, PT, R4, 0x2, RZ ;  /* 0x0000000204047810 */ /* 0x000fce0007ffe0ff */
.L_x_27:
[----:B------:R-:W-:-:S04]  /*3470*/  LOP3.LUT R7, R7, 0x1, RZ, 0xc0, !PT ;  /* 0x0000000107077812 */ /* 0x000fc800078ec0ff */
[----:B------:R-:W-:-:S13]  /*3480*/  ISETP.NE.U32.AND P0, PT, R7, 0x1, PT ;  /* 0x000000010700780c */ /* 0x000fda0003f05070 */
[----:B------:R-:W-:Y:S05]  /*3490*/  @P0 EXIT ;  /* 0x000000000000094d */ /* 0x000fea0003800000 */
[----:B------:R-:W1:Y:S01]  /*34a0*/  S2R R6, SR_CgaCtaId ;  /* 0x0000000000067919 */ /* 0x000e620000008800 */
[----:B0-----:R-:W-:Y:S01]  /*34b0*/  MOV R3, 0x400 ;  /* 0x0000040000037802 */ /* 0x001fe20000000f00 */
[----:B------:R-:W-:Y:S01]  /*34c0*/  HFMA2 R5, -RZ, RZ, 0.96630859375, -0.0022525787353515625 ;  /* 0x3bbb989dff057431 */ /* 0x000fe200000001ff */
[----:B------:R-:W0:Y:S02]  /*34d0*/  MUFU.RCP R9, R2 ;  /* 0x0000000200097308 */ /* 0x000e240000001000 */
[----:B-1----:R-:W-:Y:S02]  /*34e0*/  LEA R3, R6, R3, 0x18 ;  /* 0x0000000306037211 */ /* 0x002fe400078ec0ff */
[----:B------:R-:W-:Y:S02]  /*34f0*/  MOV R6, 0x437c0000 ;  /* 0x437c000000067802 */ /* 0x000fe40000000f00 */
[----:B------:R-:W-:-:S06]  /*3500*/  LEA R3, R4, R3, 0x2 ;  /* 0x0000000304037211 */ /* 0x000fcc00078e10ff */
[----:B------:R-:W1:Y:S02]  /*3510*/  LDS R3, [R3] ;  /* 0x0000000003037984 */ /* 0x000e640000000800 */
[----:B-1----:R-:W-:-:S04]  /*3520*/  FADD R0, R3, -R0 ;  /* 0x8000000003007221 */ /* 0x002fc80000000000 */
[----:B------:R-:W-:-:S04]  /*3530*/  FFMA.SAT R5, R0, R5, 0.5 ;  /* 0x3f00000000057423 */ /* 0x000fc80000002005 */
[----:B------:R-:W-:Y:S01]  /*3540*/  FFMA.RM R5, R5, R6, 12582913 ;  /* 0x4b40000105057423 */ /* 0x000fe20000004006 */
[----:B0-----:R-:W-:-:S03]  /*3550*/  FFMA R6, R9, -R2, 1 ;  /* 0x3f80000009067423 */ /* 0x001fc60000000802 */
[C---:B------:R-:W-:Y:S01]  /*3560*/  FADD R7, R5.reuse, -12583039 ;  /* 0xcb40007f05077421 */ /* 0x040fe20000000000 */
[----:B------:R-:W-:-:S03]  /*3570*/  SHF.L.U32 R5, R5, 0x17, RZ ;  /* 0x0000001705057819 */ /* 0x000fc600000006ff */
        /* <DEDUP_REMOVED lines=12> */
.L_x_30:
[----:B------:R-:W0:Y:S08]  /*3640*/  LDC R5, c[0x0][0x394] ;  /* 0x0000e500ff057b82 */ /* 0x000e300000000800 */
[----:B------:R-:W1:Y:S01]  /*3650*/  LDC.64 R2, c[0x0][0x388] ;  /* 0x0000e200ff027b82 */ /* 0x000e620000000a00 */
[----:B0-----:R-:W-:-:S04]  /*3660*/  IMAD R5, R5, UR7, R4 ;  /* 0x0000000705057c24 */ /* 0x001fc8000f8e0204 */
[----:B-1----:R-:W-:-:S05]  /*3670*/  IMAD.WIDE R2, R5, 0x4, R2 ;  /* 0x0000000405027825 */ /* 0x002fca00078e0202 */
[----:B------:R-:W-:Y:S01]  /*3680*/  STG.E desc[UR8][R2.64], R16 ;  /* 0x0000001002007986 */ /* 0x000fe2000c101908 */
[----:B------:R-:W-:Y:S05]  /*3690*/  EXIT ;  /* 0x000000000000794d */ /* 0x000fea0003800000 */
        .weak           $__internal_0_$__cuda_sm3x_div_rn_noftz_f32_slowpath
        .type           $__internal_0_$__cuda_sm3x_div_rn_noftz_f32_slowpath,@function
        .size           $__internal_0_$__cuda_sm3x_div_rn_noftz_f32_slowpath,(.L_x_57 - $__internal_0_$__cuda_sm3x_div_rn_noftz_f32_slowpath)
$__internal_0_$__cuda_sm3x_div_rn_noftz_f32_slowpath:
[----:B------:R-:W-:Y:S02]  /*36a0*/  SHF.R.U32.HI R17, RZ, 0x17, R2 ;  /* 0x00000017ff117819 */ /* 0x000fe40000011602 */
[----:B------:R-:W-:Y:S02]  /*36b0*/  SHF.R.U32.HI R22, RZ, 0x17, R20 ;  /* 0x00000017ff167819 */ /* 0x000fe40000011614 */
[----:B------:R-:W-:Y:S02]  /*36c0*/  LOP3.LUT R17, R17, 0xff, RZ, 0xc0, !PT ;  /* 0x000000ff11117812 */ /* 0x000fe400078ec0ff */
[----:B------:R-:W-:Y:S02]  /*36d0*/  LOP3.LUT R22, R22, 0xff, RZ, 0xc0, !PT ;  /* 0x000000ff16167812 */ /* 0x000fe400078ec0ff */
[----:B------:R-:W-:Y:S02]  /*36e0*/  IADD3 R16, PT, PT, R17, -0x1, RZ ;  /* 0xffffffff11107810 */ /* 0x000fe40007ffe0ff */
[----:B------:R-:W-:-:S02]  /*36f0*/  IADD3 R18, PT, PT, R22, -0x1, RZ ;  /* 0xffffffff16127810 */ /* 0x000fc40007ffe0ff */
[----:B------:R-:W-:Y:S02]  /*3700*/  ISETP.GT.U32.AND P0, PT, R16, 0xfd, PT ;  /* 0x000000fd1000780c */ /* 0x000fe40003f04070 */
[----:B------:R-:W-:Y:S02]  /*3710*/  MOV R21, R20 ;  /* 0x0000001400157202 */ /* 0x000fe40000000f00 */
[----:B------:R-:W-:Y:S02]  /*3720*/  ISETP.GT.U32.OR P0, PT, R18, 0xfd, P0 ;  /* 0x000000fd1200780c */ /* 0x000fe40000704470 */
[----:B------:R-:W-:-:S11]  /*3730*/  MOV R19, R2 ;  /* 0x0000000200137202 */ /* 0x000fd60000000f00 */
[----:B------:R-:W-:Y:S01]  /*3740*/  @!P0 MOV R23, RZ ;  /* 0x000000ff00178202 */ /* 0x000fe20000000f00 */
[----:B------:R-:W-:Y:S06]  /*3750*/  @!P0 BRA `(.L_x_31) ;  /* 0x00000000005c8947 */ /* 0x000fec0003800000 */
[----:B------:R-:W-:Y:S02]  /*3760*/  FSETP.GTU.FTZ.AND P0, PT, |R20|, +INF , PT ;  /* 0x7f8000001400780b */ /* 0x000fe40003f1c200 */
[----:B------:R-:W-:-:S04]  /*3770*/  FSETP.GTU.FTZ.AND P1, PT, |R2|, +INF , PT ;  /* 0x7f8000000200780b */ /* 0x000fc80003f3c200 */
[----:B------:R-:W-:-:S13]  /*3780*/  PLOP3.LUT P0, PT, P0, P1, PT, 0xf8, 0x8f ;  /* 0x00000000008f781c */ /* 0x000fda0000703f70 */
[----:B------:R-:W-:Y:S05]  /*3790*/  @P0 BRA `(.L_x_32) ;  /* 0x0000000400440947 */ /* 0x000fea0003800000 */
[----:B------:R-:W-:-:S13]  /*37a0*/  LOP3.LUT P0, RZ, R19, 0x7fffffff, R21, 0xc8, !PT ;  /* 0x7fffffff13ff7812 */ /* 0x000fda000780c815 */
[----:B------:R-:W-:Y:S05]  /*37b0*/  @!P0 BRA `(.L_x_33) ;  /* 0x0000000400348947 */ /* 0x000fea0003800000 */
[----:B------:R-:W-:Y:S02]  /*37c0*/  FSETP.NEU.FTZ.AND P2, PT, |R20|, +INF , PT ;  /* 0x7f8000001400780b */ /* 0x000fe40003f5d200 */
[----:B------:R-:W-:Y:S02]  /*37d0*/  FSETP.NEU.FTZ.AND P1, PT, |R2|, +INF , PT ;  /* 0x7f8000000200780b */ /* 0x000fe40003f3d200 */
[----:B------:R-:W-:-:S11]  /*37e0*/  FSETP.NEU.FTZ.AND P0, PT, |R20|, +INF , PT ;  /* 0x7f8000001400780b */ /* 0x000fd60003f1d200 */
[----:B------:R-:W-:Y:S05]  /*37f0*/  @!P1 BRA !P2, `(.L_x_33) ;  /* 0x0000000400249947 */ /* 0x000fea0005000000 */
[----:B------:R-:W-:-:S04]  /*3800*/  LOP3.LUT P2, RZ, R21, 0x7fffffff, RZ, 0xc0, !PT ;  /* 0x7fffffff15ff7812 */ /* 0x000fc8000784c0ff */
[----:B------:R-:W-:-:S13]  /*3810*/  PLOP3.LUT P1, PT, P1, P2, PT, 0x2f, 0xf2 ;  /* 0x0000000000f2781c */ /* 0x000fda0000f24577 */
[----:B------:R-:W-:Y:S05]  /*3820*/  @P1 BRA `(.L_x_34) ;  /* 0x0000000400101947 */ /* 0x000fea0003800000 */
[----:B------:R-:W-:-:S04]  /*3830*/  LOP3.LUT P1, RZ, R19, 0x7fffffff, RZ, 0xc0, !PT ;  /* 0x7fffffff13ff7812 */ /* 0x000fc8000782c0ff */
[----:B------:R-:W-:-:S13]  /*3840*/  PLOP3.LUT P0, PT, P0, P1, PT, 0x2f, 0xf2 ;  /* 0x0000000000f2781c */ /* 0x000fda0000702577 */
[----:B------:R-:W-:Y:S05]  /*3850*/  @P0 BRA `(.L_x_35) ;  /* 0x0000000000f80947 */ /* 0x000fea0003800000 */
[----:B------:R-:W-:Y:S02]  /*3860*/  ISETP.GE.AND P0, PT, R18, RZ, PT ;  /* 0x000000ff1200720c */ /* 0x000fe40003f06270 */
[----:B------:R-:W-:-:S11]  /*3870*/  ISETP.GE.AND P1, PT, R16, RZ, PT ;  /* 0x000000ff1000720c */ /* 0x000fd60003f26270 */
[----:B------:R-:W-:Y:S01]  /*3880*/  @P0 MOV R23, RZ ;  /* 0x000000ff00170202 */ /* 0x000fe20000000f00 */
[----:B------:R-:W-:Y:S01]  /*3890*/  @!P0 FFMA R21, R20, 1.84467440737095516160e+19, RZ ;  /* 0x5f80000014158823 */ /* 0x000fe200000000ff */
[----:B------:R-:W-:Y:S01]  /*38a0*/  @!P0 MOV R23, 0xffffffc0 ;  /* 0xffffffc000178802 */ /* 0x000fe20000000f00 */
[----:B------:R-:W-:-:S03]  /*38b0*/  @!P1 FFMA R19, R2, 1.84467440737095516160e+19, RZ ;  /* 0x5f80000002139823 */ /* 0x000fc600000000ff */
[----:B------:R-:W-:-:S07]  /*38c0*/  @!P1 IADD3 R23, PT, PT, R23, 0x40, RZ ;  /* 0x0000004017179810 */ /* 0x000fce0007ffe0ff */
.L_x_31:
[----:B------:R-:W-:Y:S02]  /*38d0*/  LEA R16, R17, 0xc0800000, 0x17 ;  /* 0xc080000011107811 */ /* 0x000fe400078eb8ff */
[----:B------:R-:W-:Y:S02]  /*38e0*/  IADD3 R22, PT, PT, R22, -0x7f, RZ ;  /* 0xffffff8116167810 */ /* 0x000fe40007ffe0ff */
[----:B------:R-:W-:-:S03]  /*38f0*/  IADD3 R19, PT, PT, -R16, R19, RZ ;  /* 0x0000001310137210 */ /* 0x000fc60007ffe1ff */
[C---:B------:R-:W-:Y:S01]  /*3900*/  IMAD R21, R22.reuse, -0x800000, R21 ;  /* 0xff80000016157824 */ /* 0x040fe200078e0215 */
[----:B------:R-:W0:Y:S01]  /*3910*/  MUFU.RCP R16, R19 ;  /* 0x0000001300107308 */ /* 0x000e220000001000 */
[----:B------:R-:W-:Y:S01]  /*3920*/  FADD.FTZ R20, -R19, -RZ ;  /* 0x800000ff13147221 */ /* 0x000fe20000010100 */
[----:B------:R-:W-:-:S04]  /*3930*/  IADD3 R22, PT, PT, R22, 0x7f, -R17 ;  /* 0x0000007f16167810 */ /* 0x000fc80007ffe811 */
[----:B------:R-:W-:Y:S01]  /*3940*/  IADD3 R23, PT, PT, R22, R23, RZ ;  /* 0x0000001716177210 */ /* 0x000fe20007ffe0ff */
[----:B0-----:R-:W-:-:S04]  /*3950*/  FFMA R18, R16, R20, 1 ;  /* 0x3f80000010127423 */ /* 0x001fc80000000014 */
[----:B------:R-:W-:-:S04]  /*3960*/  FFMA R16, R16, R18, R16 ;  /* 0x0000001210107223 */ /* 0x000fc80000000010 */
[----:B------:R-:W-:-:S04]  /*3970*/  FFMA R19, R21, R16, RZ ;  /* 0x0000001015137223 */ /* 0x000fc800000000ff */
[----:B------:R-:W-:-:S04]  /*3980*/  FFMA R18, R20, R19, R21 ;  /* 0x0000001314127223 */ /* 0x000fc80000000015 */
[----:B------:R-:W-:-:S04]  /*3990*/  FFMA R18, R16, R18, R19 ;  /* 0x0000001210127223 */ /* 0x000fc80000000013 */
[----:B------:R-:W-:-:S04]  /*39a0*/  FFMA R20, R20, R18, R21 ;  /* 0x0000001214147223 */ /* 0x000fc80000000015 */
[----:B------:R-:W-:-:S05]  /*39b0*/  FFMA R19, R16, R20, R18 ;  /* 0x0000001410137223 */ /* 0x000fca0000000012 */
[----:B------:R-:W-:-:S04]  /*39c0*/  SHF.R.U32.HI R17, RZ, 0x17, R19 ;  /* 0x00000017ff117819 */ /* 0x000fc80000011613 */
[----:B------:R-:W-:-:S04]  /*39d0*/  LOP3.LUT R17, R17, 0xff, RZ, 0xc0, !PT ;  /* 0x000000ff11117812 */ /* 0x000fc800078ec0ff */
[----:B------:R-:W-:-:S04]  /*39e0*/  IADD3 R17, PT, PT, R17, R23, RZ ;  /* 0x0000001711117210 */ /* 0x000fc80007ffe0ff */
[----:B------:R-:W-:-:S04]  /*39f0*/  IADD3 R21, PT, PT, R17, -0x1, RZ ;  /* 0xffffffff11157810 */ /* 0x000fc80007ffe0ff */
[----:B------:R-:W-:-:S13]  /*3a00*/  ISETP.GE.U32.AND P0, PT, R21, 0xfe, PT ;  /* 0x000000fe1500780c */ /* 0x000fda0003f06070 */
[----:B------:R-:W-:Y:S05]  /*3a10*/  @!P0 BRA `(.L_x_36) ;  /* 0x0000000000808947 */ /* 0x000fea0003800000 */
[----:B------:R-:W-:-:S13]  /*3a20*/  ISETP.GT.AND P0, PT, R17, 0xfe, PT ;  /* 0x000000fe1100780c */ /* 0x000fda0003f04270 */
[----:B------:R-:W-:Y:S05]  /*3a30*/  @P0 BRA `(.L_x_37) ;  /* 0x00000000006c0947 */ /* 0x000fea0003800000 */
[----:B------:R-:W-:-:S13]  /*3a40*/  ISETP.GE.AND P0, PT, R17, 0x1, PT ;  /* 0x000000011100780c */ /* 0x000fda0003f06270 */
[----:B------:R-:W-:Y:S05]  /*3a50*/  @P0 BRA `(.L_x_38) ;  /* 0x0000000000980947 */ /* 0x000fea0003800000 */
[----:B------:R-:W-:Y:S02]  /*3a60*/  ISETP.GE.AND P0, PT, R17, -0x18, PT ;  /* 0xffffffe81100780c */ /* 0x000fe40003f06270 */
[----:B------:R-:W-:-:S11]  /*3a70*/  LOP3.LUT R19, R19, 0x80000000, RZ, 0xc0, !PT ;  /* 0x8000000013137812 */ /* 0x000fd600078ec0ff */
[----:B------:R-:W-:Y:S05]  /*3a80*/  @!P0 BRA `(.L_x_38) ;  /* 0x00000000008c8947 */ /* 0x000fea0003800000 */
[CCC-:B------:R-:W-:Y:S01]  /*3a90*/  FFMA.RZ R21, R16.reuse, R20.reuse, R18.reuse ;  /* 0x0000001410157223 */ /* 0x1c0fe2000000c012 */
[CCC-:B------:R-:W-:Y:S01]  /*3aa0*/  FFMA.RP R22, R16.reuse, R20.reuse, R18.reuse ;  /* 0x0000001410167223 */ /* 0x1c0fe20000008012 */
[----:B------:R-:W-:Y:S01]  /*3ab0*/  FFMA.RM R18, R16, R20, R18 ;  /* 0x0000001410127223 */ /* 0x000fe20000004012 */
[----:B------:R-:W-:Y:S02]  /*3ac0*/  IADD3 R16, PT, PT, R17, 0x20, RZ ;  /* 0x0000002011107810 */ /* 0x000fe40007ffe0ff */
[----:B------:R-:W-:Y:S02]  /*3ad0*/  LOP3.LUT R21, R21, 0x7fffff, RZ, 0xc0, !PT ;  /* 0x007fffff15157812 */ /* 0x000fe400078ec0ff */
[----:B------:R-:W-:Y:S02]  /*3ae0*/  ISETP.NE.AND P2, PT, R17, RZ, PT ;  /* 0x000000ff1100720c */ /* 0x000fe40003f45270 */
[----:B------:R-:W-:Y:S02]  /*3af0*/  LOP3.LUT R21, R21, 0x800000, RZ, 0xfc, !PT ;  /* 0x0080000015157812 */ /* 0x000fe400078efcff */
[----:B------:R-:W-:-:S02]  /*3b00*/  ISETP.NE.AND P1, PT, R17, RZ, PT ;  /* 0x000000ff1100720c */ /* 0x000fc40003f25270 */
[----:B------:R-:W-:Y:S02]  /*3b10*/  IADD3 R17, PT, PT, -R17, RZ, RZ ;  /* 0x000000ff11117210 */ /* 0x000fe40007ffe1ff */
[----:B------:R-:W-:Y:S02]  /*3b20*/  SHF.L.U32 R16, R21, R16, RZ ;  /* 0x0000001015107219 */ /* 0x000fe400000006ff */
[----:B------:R-:W-:Y:S02]  /*3b30*/  FSETP.NEU.FTZ.AND P0, PT, R22, R18, PT ;  /* 0x000000121600720b */ /* 0x000fe40003f1d000 */
[----:B------:R-:W-:Y:S02]  /*3b40*/  SEL R17, R17, RZ, P2 ;  /* 0x000000ff11117207 */ /* 0x000fe40001000000 */
[----:B------:R-:W-:Y:S02]  /*3b50*/  ISETP.NE.AND P1, PT, R16, RZ, P1 ;  /* 0x000000ff1000720c */ /* 0x000fe40000f25270 */
[----:B------:R-:W-:-:S02]  /*3b60*/  SHF.R.U32.HI R21, RZ, R17, R21 ;  /* 0x00000011ff157219 */ /* 0x000fc40000011615 */
[----:B------:R-:W-:Y:S02]  /*3b70*/  PLOP3.LUT P0, PT, P0, P1, PT, 0xf8, 0x8f ;  /* 0x00000000008f781c */ /* 0x000fe40000703f70 */
[----:B------:R-:W-:Y:S02]  /*3b80*/  SHF.R.U32.HI R17, RZ, 0x1, R21 ;  /* 0x00000001ff117819 */ /* 0x000fe40000011615 */
[----:B------:R-:W-:-:S04]  /*3b90*/  SEL R16, RZ, 0x1, !P0 ;  /* 0x00000001ff107807 */ /* 0x000fc80004000000 */
[----:B------:R-:W-:-:S04]  /*3ba0*/  LOP3.LUT R16, R16, 0x1, R17, 0xf8, !PT ;  /* 0x0000000110107812 */ /* 0x000fc800078ef811 */
[----:B------:R-:W-:-:S04]  /*3bb0*/  LOP3.LUT R16, R16, R21, RZ, 0xc0, !PT ;  /* 0x0000001510107212 */ /* 0x000fc800078ec0ff */
[----:B------:R-:W-:-:S04]  /*3bc0*/  IADD3 R16, PT, PT, R17, R16, RZ ;  /* 0x0000001011107210 */ /* 0x000fc80007ffe0ff */
[----:B------:R-:W-:Y:S01]  /*3bd0*/  LOP3.LUT R19, R16, R19, RZ, 0xfc, !PT ;  /* 0x0000001310137212 */ /* 0x000fe200078efcff */
[----:B------:R-:W-:Y:S06]  /*3be0*/  BRA `(.L_x_38) ;  /* 0x0000000000347947 */ /* 0x000fec0003800000 */
.L_x_37:
[----:B------:R-:W-:-:S04]  /*3bf0*/  LOP3.LUT R19, R19, 0x80000000, RZ, 0xc0, !PT ;  /* 0x8000000013137812 */ /* 0x000fc800078ec0ff */
[----:B------:R-:W-:Y:S01]  /*3c00*/  LOP3.LUT R19, R19, 0x7f800000, RZ, 0xfc, !PT ;  /* 0x7f80000013137812 */ /* 0x000fe200078efcff */
[----:B------:R-:W-:Y:S06]  /*3c10*/  BRA `(.L_x_38) ;  /* 0x0000000000287947 */ /* 0x000fec0003800000 */
.L_x_36:
[----:B------:R-:W-:Y:S01]  /*3c20*/  LEA R19, R23, R19, 0x17 ;  /* 0x0000001317137211 */ /* 0x000fe200078eb8ff */
[----:B------:R-:W-:Y:S06]  /*3c30*/  BRA `(.L_x_38) ;  /* 0x0000000000207947 */ /* 0x000fec0003800000 */
.L_x_35:
[----:B------:R-:W-:-:S04]  /*3c40*/  LOP3.LUT R19, R19, 0x80000000, R21, 0x48, !PT ;  /* 0x8000000013137812 */ /* 0x000fc800078e4815 */
[----:B------:R-:W-:Y:S01]  /*3c50*/  LOP3.LUT R19, R19, 0x7f800000, RZ, 0xfc, !PT ;  /* 0x7f80000013137812 */ /* 0x000fe200078efcff */
[----:B------:R-:W-:Y:S06]  /*3c60*/  BRA `(.L_x_38) ;  /* 0x0000000000147947 */ /* 0x000fec0003800000 */
.L_x_34:
[----:B------:R-:W-:Y:S01]  /*3c70*/  LOP3.LUT R19, R19, 0x80000000, R21, 0x48, !PT ;  /* 0x8000000013137812 */ /* 0x000fe200078e4815 */
[----:B------:R-:W-:Y:S06]  /*3c80*/  BRA `(.L_x_38) ;  /* 0x00000000000c7947 */ /* 0x000fec0003800000 */
.L_x_33:
[----:B------:R-:W0:Y:S01]  /*3c90*/  MUFU.RSQ R19, -QNAN ;  /* 0xffc0000000137908 */ /* 0x000e220000001400 */
[----:B------:R-:W-:Y:S05]  /*3ca0*/  BRA `(.L_x_38) ;  /* 0x0000000000047947 */ /* 0x000fea0003800000 */
.L_x_32:
[----:B------:R-:W-:-:S07]  /*3cb0*/  FADD.FTZ R19, R20, R2 ;  /* 0x0000000214137221 */ /* 0x000fce0000010000 */
.L_x_38:
[----:B0-----:R-:W-:Y:S01]  /*3cc0*/  MOV R16, R19 ;  /* 0x0000001300107202 */ /* 0x001fe20000000f00 */
[----:B------:R-:W-:Y:S01]  /*3cd0*/  HFMA2 R19, -RZ, RZ, 0, 0 ;  /* 0x00000000ff137431 */ /* 0x000fe200000001ff */
[----:B------:R-:W-:-:S04]  /*3ce0*/  MOV R18, R12 ;  /* 0x0000000c00127202 */ /* 0x000fc80000000f00 */
[----:B------:R-:W-:Y:S05]  /*3cf0*/  RET.REL.NODEC R18 `(_Z13softmax_flashPfS_ii) ;  /* 0xffffffc012c07950 */ /* 0x000fea0003c3ffff */
.L_x_39:
[----:B------:R-:W-:-:S00]  /*3d00*/  BRA `(.L_x_39) ;  /* 0xfffffffc00fc7947 */ /* 0x000fc0000383ffff */
[----:B------:R-:W-:-:S00]  /*3d10*/  NOP ;  /* 0x0000000000007918 */ /* 0x000fc00000000000 */
        /* <DEDUP_REMOVED lines=14> */
.L_x_57:


//--------------------- .text._Z7softmaxPfS_ii    --------------------------
	.section	.text._Z7softmaxPfS_ii,"ax",@progbits
	.align	128
        .global         _Z7softmaxPfS_ii
        .type           _Z7softmaxPfS_ii,@function
        .size           _Z7softmaxPfS_ii,(.L_x_58 - _Z7softmaxPfS_ii)
        .other          _Z7softmaxPfS_ii,@"STO_CUDA_ENTRY STV_DEFAULT"
_Z7softmaxPfS_ii:
.text._Z7softmaxPfS_ii:
[----:B------:R-:W-:Y:S01]  /*0000*/  LDC R1, c[0x0][0x37c] ;  /* 0x0000df00ff017b82 */ /* 0x000fe20000000800 */
[----:B------:R-:W0:Y:S07]  /*0010*/  S2R R7, SR_TID.X ;  /* 0x0000000000077919 */ /* 0x000e2e0000002100 */
[----:B------:R-:W0:Y:S01]  /*0020*/  S2UR UR6, SR_CTAID.X ;  /* 0x00000000000679c3 */ /* 0x000e220000002500 */
[----:B------:R-:W1:Y:S07]  /*0030*/  LDCU.64 UR4, c[0x0][0x358] ;  /* 0x00006b00ff0477ac */ /* 0x000e6e0008000a00 */
[----:B------:R-:W0:Y:S08]  /*0040*/  LDC R8, c[0x0][0x394] ;  /* 0x0000e500ff087b82 */ /* 0x000e300000000800 */
[----:B------:R-:W2:Y:S01]  /*0050*/  LDC.64 R4, c[0x0][0x380] ;  /* 0x0000e000ff047b82 */ /* 0x000ea20000000a00 */
[----:B0-----:R-:W-:-:S04]  /*0060*/  IMAD R2, R8, UR6, R7 ;  /* 0x0000000608027c24 */ /* 0x001fc8000f8e0207 */
[----:B--2---:R-:W-:-:S06]  /*0070*/  IMAD.WIDE R4, R2, 0x4, R4 ;  /* 0x0000000402047825 */ /* 0x004fcc00078e0204 */
[----:B-1----:R-:W2:Y:S01]  /*0080*/  LDG.E R5, desc[UR4][R4.64] ;  /* 0x0000000404057981 */ /* 0x002ea2000c1e1900 */
[----:B------:R-:W-:Y:S02]  /*0090*/  ISETP.NE.AND P0, PT, R7, RZ, PT ;  /* 0x000000ff0700720c */ /* 0x000fe40003f05270 */
[----:B------:R-:W-:Y:S01]  /*00a0*/  MOV R0, 0x400 ;  /* 0x0000040000007802 */ /* 0x000fe20000000f00 */
[----:B------:R-:W0:Y:S03]  /*00b0*/  S2R R3, SR_CgaCtaId ;  /* 0x0000000000037919 */ /* 0x000e260000008800 */
[----:B0-----:R-:W-:-:S07]  /*00c0*/  LEA R0, R3, R0, 0x18 ;  /* 0x0000000003007211 */ /* 0x001fce00078ec0ff */
[----:B------:R-:W-:Y:S02]  /*00d0*/  @!P0 IMAD.MOV.U32 R3, RZ, RZ, -0x800000 ;  /* 0xff800000ff038424 */ /* 0x000fe400078e00ff */
[--C-:B------:R-:W-:Y:S02]  /*00e0*/  IMAD R6, R7, 0x4, R0.reuse ;  /* 0x0000000407067824 */ /* 0x100fe400078e0200 */
[----:B------:R-:W-:-:S03]  /*00f0*/  IMAD R0, R8, 0x4, R0 ;  /* 0x0000000408007824 */ /* 0x000fc600078e0200 */
[----:B--2---:R0:W-:Y:S04]  /*0100*/  STS [R6], R5 ;  /* 0x0000000506007388 */ /* 0x0041e80000000800 */
[----:B------:R0:W-:Y:S04]  /*0110*/  @!P0 STS [R0], R3 ;  /* 0x0000000300008388 */ /* 0x0001e80000000800 */
[----:B------:R0:W-:Y:S04]  /*0120*/  @!P0 STS [R0+0x4], RZ ;  /* 0x000004ff00008388 */ /* 0x0001e80000000800 */
[----:B------:R0:W1:Y:S01]  /*0130*/  @!P0 LDS R5, [R6] ;  /* 0x0000000006058984 */ /* 0x0000620000000800 */
[----:B------:R-:W-:Y:S06]  /*0140*/  BAR.SYNC.DEFER_BLOCKING 0x0 ;  /* 0x0000000000007b1d */ /* 0x000fec0000010000 */
[----:B------:R0:W2:Y:S02]  /*0150*/  LDS R8, [R0] ;  /* 0x0000000000087984 */ /* 0x0000a40000000800 */
.L_x_40:
[C---:B-12---:R-:W-:Y:S01]  /*0160*/  FMNMX R9, R8.reuse, R5, !PT ;  /* 0x0000000508097209 */ /* 0x046fe20007800000 */
[----:B------:R-:W-:Y:S05]  /*0170*/  YIELD ;  /* 0x0000000000007946 */ /* 0x000fea0003800000 */
[----:B------:R-:W1:Y:S02]  /*0180*/  ATOMS.CAS R9, [R0], R8, R9 ;  /* 0x000000080009738d */ /* 0x000e640000000009 */
[-C--:B-1----:R-:W-:Y:S02]  /*0190*/  ISETP.NE.AND P0, PT, R8, R9.reuse, PT ;  /* 0x000000090800720c */ /* 0x082fe40003f05270 */
[----:B------:R-:W-:-:S11]  /*01a0*/  MOV R8, R9 ;  /* 0x0000000900087202 */ /* 0x000fd60000000f00 */
[----:B------:R-:W-:Y:S05]  /*01b0*/  @P0 BRA `(.L_x_40) ;  /* 0xfffffffc00e80947 */ /* 0x000fea000383ffff */
[----:B------:R-:W-:Y:S05]  /*01c0*/  WARPSYNC.ALL ;  /* 0x0000000000007948 */ /* 0x000fea0003800000 */
[----:B------:R-:W-:Y:S01]  /*01d0*/  BAR.SYNC.DEFER_BLOCKING 0x0 ;  /* 0x0000000000007b1d */ /* 0x000fe20000010000 */
[----:B------:R-:W-:Y:S02]  /*01e0*/  IMAD.MOV.U32 R10, RZ, RZ, 0x3bbb989d ;  /* 0x3bbb989dff0a7424 */ /* 0x000fe400078e00ff */
[----:B------:R-:W-:-:S03]  /*01f0*/  IMAD.MOV.U32 R7, RZ, RZ, 0x437c0000 ;  /* 0x437c0000ff077424 */ /* 0x000fc600078e00ff */
[----:B------:R-:W-:Y:S01]  /*0200*/  BSSY.RECONVERGENT B0, `(.L_x_41) ;  /* 0x0000010000007945 */ /* 0x000fe20003800200 */
[----:B0-----:R-:W-:Y:S04]  /*0210*/  LDS R3, [R6] ;  /* 0x0000000006037984 */ /* 0x001fe80000000800 */
[----:B------:R-:W0:Y:S02]  /*0220*/  LDS R4, [R0] ;  /* 0x0000000000047984 */ /* 0x000e240000000800 */
[----:B0-----:R-:W-:-:S04]  /*0230*/  FADD R3, R3, -R4 ;  /* 0x8000000403037221 */ /* 0x001fc80000000000 */
[----:B------:R-:W-:-:S04]  /*0240*/  FFMA.SAT R4, R3, R10, 0.5 ;  /* 0x3f00000003047423 */ /* 0x000fc8000000200a */
[----:B------:R-:W-:-:S04]  /*0250*/  FFMA.RM R4, R4, R7, 12582913 ;  /* 0x4b40000104047423 */ /* 0x000fc80000004007 */
[C---:B------:R-:W-:Y:S01]  /*0260*/  FADD R8, R4.reuse, -12583039 ;  /* 0xcb40007f04087421 */ /* 0x040fe20000000000 */
[----:B------:R-:W-:-:S03]  /*0270*/  IMAD.SHL.U32 R4, R4, 0x800000, RZ ;  /* 0x0080000004047824 */ /* 0x000fc600078e00ff */
[----:B------:R-:W-:-:S04]  /*0280*/  FFMA R8, R3, 1.4426950216293334961, -R8 ;  /* 0x3fb8aa3b03087823 */ /* 0x000fc80000000808 */
[----:B------:R-:W-:-:S04]  /*0290*/  FFMA R8, R3, 1.925963033500011079e-08, R8 ;  /* 0x32a5706003087823 */ /* 0x000fc80000000008 */
[----:B------:R-:W0:Y:S02]  /*02a0*/  MUFU.EX2 R3, R8 ;  /* 0x0000000800037308 */ /* 0x000e240000000800 */
[----:B0-----:R-:W-:-:S07]  /*02b0*/  FMUL R3, R4, R3 ;  /* 0x0000000304037220 */ /* 0x001fce0000400000 */
.L_x_42:
[----:B------:R-:W0:Y:S02]  /*02c0*/  LDS R4, [R0+0x4] ;  /* 0x0000040000047984 */ /* 0x000e240000000800 */
[----:B0-----:R-:W-:-:S05]  /*02d0*/  FADD R5, R3, R4 ;  /* 0x0000000403057221 */ /* 0x001fca0000000000 */
[----:B------:R-:W0:Y:S02]  /*02e0*/  ATOMS.CAST.SPIN P0, [R0+0x4], R4, R5 ;  /* 0x000004040000758d */ /* 0x000e240001800005 */
[----:B0-----:R-:W-:Y:S05]  /*02f0*/  @!P0 BRA `(.L_x_42) ;  /* 0xfffffffc00f08947 */ /* 0x001fea000383ffff */
[----:B------:R-:W-:Y:S05]  /*0300*/  BSYNC.RECONVERGENT B0 ;  /* 0x0000000000007941 */ /* 0x000fea0003800200 */
.L_x_41:
[----:B------:R-:W-:Y:S06]  /*0310*/  BAR.SYNC.DEFER_BLOCKING 0x0 ;  /* 0x0000000000007b1d */ /* 0x000fec0000010000 */
[----:B------:R-:W-:Y:S01]  /*0320*/  BSSY.RECONVERGENT B0, `(.L_x_43) ;  /* 0x0000018000007945 */ /* 0x000fe20003800200 */
[----:B------:R-:W-:Y:S04]  /*0330*/  LDS R6, [R6] ;  /* 0x0000000006067984 */ /* 0x000fe80000000800 */
[----:B------:R-:W0:Y:S04]  /*0340*/  LDS R5, [R0] ;  /* 0x0000000000057984 */ /* 0x000e280000000800 */
[----:B------:R-:W1:Y:S01]  /*0350*/  LDS R3, [R0+0x4] ;  /* 0x0000040000037984 */ /* 0x000e620000000800 */
[----:B0-----:R-:W-:-:S04]  /*0360*/  FADD R5, R6, -R5 ;  /* 0x8000000506057221 */ /* 0x001fc80000000000 */
[----:B------:R-:W-:Y:S02]  /*0370*/  FFMA.SAT R4, R5, R10, 0.5 ;  /* 0x3f00000005047423 */ /* 0x000fe4000000200a */
[----:B-1----:R-:W0:Y:S02]  /*0380*/  MUFU.RCP R10, R3 ;  /* 0x00000003000a7308 */ /* 0x002e240000001000 */
[----:B------:R-:W-:-:S04]  /*0390*/  FFMA.RM R4, R4, R7, 12582913 ;  /* 0x4b40000104047423 */ /* 0x000fc80000004007 */
[C---:B------:R-:W-:Y:S01]  /*03a0*/  FADD R8, R4.reuse, -12583039 ;  /* 0xcb40007f04087421 */ /* 0x040fe20000000000 */
[----:B------:R-:W-:-:S03]  /*03b0*/  SHF.L.U32 R4, R4, 0x17, RZ ;  /* 0x0000001704047819 */ /* 0x000fc600000006ff */
[----:B------:R-:W-:-:S04]  /*03c0*/  FFMA R8, R5, 1.4426950216293334961, -R8 ;  /* 0x3fb8aa3b05087823 */ /* 0x000fc80000000808 */
[----:B------:R-:W-:Y:S01]  /*03d0*/  FFMA R8, R5, 1.925963033500011079e-08, R8 ;  /* 0x32a5706005087823 */ /* 0x000fe20000000008 */
[----:B0-----:R-:W-:-:S03]  /*03e0*/  FFMA R7, -R3, R10, 1 ;  /* 0x3f80000003077423 */ /* 0x001fc6000000010a */
[----:B------:R-:W0:Y:S01]  /*03f0*/  MUFU.EX2 R5, R8 ;  /* 0x0000000800057308 */ /* 0x000e220000000800 */
[----:B------:R-:W-:Y:S01]  /*0400*/  FFMA R7, R10, R7, R10 ;  /* 0x000000070a077223 */ /* 0x000fe2000000000a */
[----:B0-----:R-:W-:-:S06]  /*0410*/  FMUL R0, R4, R5 ;  /* 0x0000000504007220 */ /* 0x001fcc0000400000 */
[----:B------:R-:W0:Y:S01]  /*0420*/  FCHK P0, R0, R3 ;  /* 0x0000000300007302 */ /* 0x000e220000000000 */
[----:B------:R-:W-:-:S04]  /*0430*/  FFMA R4, R0, R7, RZ ;  /* 0x0000000700047223 */ /* 0x000fc800000000ff */
[----:B------:R-:W-:-:S04]  /*0440*/  FFMA R5, -R3, R4, R0 ;  /* 0x0000000403057223 */ /* 0x000fc80000000100 */
[----:B------:R-:W-:Y:S01]  /*0450*/  FFMA R7, R7, R5, R4 ;  /* 0x0000000507077223 */ /* 0x000fe20000000004 */
[----:B0-----:R-:W-:Y:S06]  /*0460*/  @!P0 BRA `(.L_x_44) ;  /* 0x00000000000c8947 */ /* 0x001fec0003800000 */
[----:B------:R-:W-:-:S07]  /*0470*/  MOV R4, 0x490 ;  /* 0x0000049000047802 */ /* 0x000fce0000000f00 */
[----:B------:R-:W-:Y:S05]  /*0480*/  CALL.REL.NOINC `($__internal_1_$__cuda_sm3x_div_rn_noftz_f32_slowpath) ;  /* 0x0000000000187944 */ /* 0x000fea0003c00000 */
[----:B------:R-:W-:-:S07]  /*0490*/  IMAD.MOV.U32 R7, RZ, RZ, R0 ;  /* 0x000000ffff077224 */ /* 0x000fce00078e0000 */
.L_x_44:
[----:B------:R-:W-:Y:S05]  /*04a0*/  BSYNC.RECONVERGENT B0 ;  /* 0x0000000000007941 */ /* 0x000fea0003800200 */
.L_x_43:
[----:B------:R-:W0:Y:S02]  /*04b0*/  LDC.64 R4, c[0x0][0x388] ;  /* 0x0000e200ff047b82 */ /* 0x000e240000000a00 */
[----:B0-----:R-:W-:-:S05]  /*04c0*/  IMAD.WIDE R2, R2, 0x4, R4 ;  /* 0x0000000402027825 */ /* 0x001fca00078e0204 */
[----:B------:R-:W-:Y:S01]  /*04d0*/  STG.E desc[UR4][R2.64], R7 ;  /* 0x0000000702007986 */ /* 0x000fe2000c101904 */
[----:B------:R-:W-:Y:S05]  /*04e0*/  EXIT ;  /* 0x000000000000794d */ /* 0x000fea0003800000 */
        .weak           $__internal_1_$__cuda_sm3x_div_rn_noftz_f32_slowpath
        .type           $__internal_1_$__cuda_sm3x_div_rn_noftz_f32_slowpath,@function
        .size           $__internal_1_$__cuda_sm3x_div_rn_noftz_f32_slowpath,(.L_x_58 - $__internal_1_$__cuda_sm3x_div_rn_noftz_f32_slowpath)
$__internal_1_$__cuda_sm3x_div_rn_noftz_f32_slowpath:
[--C-:B------:R-:W-:Y:S01]  /*04f0*/  SHF.R.U32.HI R6, RZ, 0x17, R3.reuse ;  /* 0x00000017ff067819 */ /* 0x100fe20000011603 */
[----:B------:R-:W-:Y:S01]  /*0500*/  BSSY.RECONVERGENT B1, `(.L_x_45) ;  /* 0x0000064000017945 */ /* 0x000fe20003800200 */
[----:B------:R-:W-:Y:S01]  /*0510*/  SHF.R.U32.HI R5, RZ, 0x17, R0 ;  /* 0x00000017ff057819 */ /* 0x000fe20000011600 */
[----:B------:R-:W-:Y:S01]  /*0520*/  IMAD.MOV.U32 R8, RZ, RZ, R3 ;  /* 0x000000ffff087224 */ /* 0x000fe200078e0003 */
[----:B------:R-:W-:Y:S02]  /*0530*/  LOP3.LUT R6, R6, 0xff, RZ, 0xc0, !PT ;  /* 0x000000ff06067812 */ /* 0x000fe400078ec0ff */
[----:B------:R-:W-:Y:S02]  /*0540*/  LOP3.LUT R5, R5, 0xff, RZ, 0xc0, !PT ;  /* 0x000000ff05057812 */ /* 0x000fe400078ec0ff */
[----:B------:R-:W-:Y:S01]  /*0550*/  MOV R7, R0 ;  /* 0x0000000000077202 */ /* 0x000fe20000000f00 */
[----:B------:R-:W-:Y:S02]  /*0560*/  VIADD R11, R6, 0xffffffff ;  /* 0xffffffff060b7836 */ /* 0x000fe40000000000 */
[----:B------:R-:W-:-:S03]  /*0570*/  VIADD R10, R5, 0xffffffff ;  /* 0xffffffff050a7836 */ /* 0x000fc60000000000 */
[----:B------:R-:W-:-:S04]  /*0580*/  ISETP.GT.U32.AND P0, PT, R11, 0xfd, PT ;  /* 0x000000fd0b00780c */ /* 0x000fc80003f04070 */
[----:B------:R-:W-:-:S13]  /*0590*/  ISETP.GT.U32.OR P0, PT, R10, 0xfd, P0 ;  /* 0x000000fd0a00780c */ /* 0x000fda0000704470 */
[----:B------:R-:W-:Y:S01]  /*05a0*/  @!P0 IMAD.MOV.U32 R9, RZ, RZ, RZ ;  /* 0x000000ffff098224 */ /* 0x000fe200078e00ff */
[----:B------:R-:W-:Y:S06]  /*05b0*/  @!P0 BRA `(.L_x_46) ;  /* 0x00000000005c8947 */ /* 0x000fec0003800000 */
[----:B------:R-:W-:Y:S02]  /*05c0*/  FSETP.GTU.FTZ.AND P0, PT, |R0|, +INF , PT ;  /* 0x7f8000000000780b */ /* 0x000fe40003f1c200 */
[----:B------:R-:W-:-:S04]  /*05d0*/  FSETP.GTU.FTZ.AND P1, PT, |R3|, +INF , PT ;  /* 0x7f8000000300780b */ /* 0x000fc80003f3c200 */
[----:B------:R-:W-:-:S13]  /*05e0*/  PLOP3.LUT P0, PT, P0, P1, PT, 0xf8, 0x8f ;  /* 0x00000000008f781c */ /* 0x000fda0000703f70 */
[----:B------:R-:W-:Y:S05]  /*05f0*/  @P0 BRA `(.L_x_47) ;  /* 0x00000004004c0947 */ /* 0x000fea0003800000 */
[----:B------:R-:W-:-:S13]  /*0600*/  LOP3.LUT P0, RZ, R8, 0x7fffffff, R7, 0xc8, !PT ;  /* 0x7fffffff08ff7812 */ /* 0x000fda000780c807 */
[----:B------:R-:W-:Y:S05]  /*0610*/  @!P0 BRA `(.L_x_48) ;  /* 0x00000004003c8947 */ /* 0x000fea0003800000 */
[C---:B------:R-:W-:Y:S02]  /*0620*/  FSETP.NEU.FTZ.AND P2, PT, |R0|.reuse, +INF , PT ;  /* 0x7f8000000000780b */ /* 0x040fe40003f5d200 */
        /* <DEDUP_REMOVED lines=11> */
[----:B------:R-:W-:Y:S01]  /*06e0*/  @P0 IMAD.MOV.U32 R9, RZ, RZ, RZ ;  /* 0x000000ffff090224 */ /* 0x000fe200078e00ff */
[----:B------:R-:W-:Y:S01]  /*06f0*/  @!P0 MOV R9, 0xffffffc0 ;  /* 0xffffffc000098802 */ /* 0x000fe20000000f00 */
[----:B------:R-:W-:Y:S01]  /*0700*/  @!P0 FFMA R7, R0, 1.84467440737095516160e+19, RZ ;  /* 0x5f80000000078823 */ /* 0x000fe200000000ff */
[----:B------:R-:W-:-:S03]  /*0710*/  @!P1 FFMA R8, R3, 1.84467440737095516160e+19, RZ ;  /* 0x5f80000003089823 */ /* 0x000fc600000000ff */
[----:B------:R-:W-:-:S07]  /*0720*/  @!P1 VIADD R9, R9, 0x40 ;  /* 0x0000004009099836 */ /* 0x000fce0000000000 */
.L_x_46:
[----:B------:R-:W-:Y:S01]  /*0730*/  LEA R3, R6, 0xc0800000, 0x17 ;  /* 0xc080000006037811 */ /* 0x000fe200078eb8ff */
[----:B------:R-:W-:Y:S01]  /*0740*/  VIADD R5, R5, 0xffffff81 ;  /* 0xffffff8105057836 */ /* 0x000fe20000000000 */
[----:B------:R-:W-:Y:S03]  /*0750*/  BSSY.RECONVERGENT B2, `(.L_x_51) ;  /* 0x0000035000027945 */ /* 0x000fe60003800200 */
[----:B------:R-:W-:Y:S01]  /*0760*/  IMAD.IADD R3, R8, 0x1, -R3 ;  /* 0x0000000108037824 */ /* 0x000fe200078e0a03 */
[C---:B------:R-:W-:Y:S01]  /*0770*/  IADD3 R6, PT, PT, R5.reuse, 0x7f, -R6 ;  /* 0x0000007f05067810 */ /* 0x040fe20007ffe806 */
[----:B------:R-:W-:Y:S02]  /*0780*/  IMAD R0, R5, -0x800000, R7 ;  /* 0xff80000005007824 */ /* 0x000fe400078e0207 */
[----:B------:R-:W0:Y:S01]  /*0790*/  MUFU.RCP R8, R3 ;  /* 0x0000000300087308 */ /* 0x000e220000001000 */
[----:B------:R-:W-:Y:S01]  /*07a0*/  FADD.FTZ R11, -R3, -RZ ;  /* 0x800000ff030b7221 */ /* 0x000fe20000010100 */
[----:B------:R-:W-:-:S03]  /*07b0*/  IADD3 R6, PT, PT, R6, R9, RZ ;  /* 0x0000000906067210 */ /* 0x000fc60007ffe0ff */
        /* <DEDUP_REMOVED lines=8> */
[----:B------:R-:W-:-:S05]  /*0840*/  LOP3.LUT R3, R3, 0xff, RZ, 0xc0, !PT ;  /* 0x000000ff03037812 */ /* 0x000fca00078ec0ff */
[----:B------:R-:W-:-:S04]  /*0850*/  IMAD.IADD R9, R3, 0x1, R6 ;  /* 0x0000000103097824 */ /* 0x000fc800078e0206 */
[----:B------:R-:W-:-:S05]  /*0860*/  VIADD R3, R9, 0xffffffff ;  /* 0xffffffff09037836 */ /* 0x000fca0000000000 */
        /* <DEDUP_REMOVED lines=10> */
[CCC-:B------:R-:W-:Y:S01]  /*0910*/  FFMA.RM R6, R10.reuse, R8.reuse, R7.reuse ;  /* 0x000000080a067223 */ /* 0x1c0fe20000004007 */
[C---:B------:R-:W-:Y:S02]  /*0920*/  ISETP.NE.AND P2, PT, R9.reuse, RZ, PT ;  /* 0x000000ff0900720c */ /* 0x040fe40003f45270 */
[----:B------:R-:W-:Y:S02]  /*0930*/  ISETP.NE.AND P1, PT, R9, RZ, PT ;  /* 0x000000ff0900720c */ /* 0x000fe40003f25270 */
[----:B------:R-:W-:Y:S01]  /*0940*/  LOP3.LUT R5, R3, 0x7fffff, RZ, 0xc0, !PT ;  /* 0x007fffff03057812 */ /* 0x000fe200078ec0ff */
[----:B------:R-:W-:Y:S01]  /*0950*/  FFMA.RP R3, R10, R8, R7 ;  /* 0x000000080a037223 */ /* 0x000fe20000008007 */
[----:B------:R-:W-:Y:S01]  /*0960*/  IADD3 R8, PT, PT, R9, 0x20, RZ ;  /* 0x0000002009087810 */ /* 0x000fe20007ffe0ff */
[----:B------:R-:W-:Y:S01]  /*0970*/  IMAD.MOV R7, RZ, RZ, -R9 ;  /* 0x000000ffff077224 */ /* 0x000fe200078e0a09 */
[----:B------:R-:W-:-:S02]  /*0980*/  LOP3.LUT R5, R5, 0x800000, RZ, 0xfc, !PT ;  /* 0x0080000005057812 */ /* 0x000fc400078efcff */
[----:B------:R-:W-:Y:S02]  /*0990*/  FSETP.NEU.FTZ.AND P0, PT, R3, R6, PT ;  /* 0x000000060300720b */ /* 0x000fe40003f1d000 */
[----:B------:R-:W-:Y:S02]  /*09a0*/  SHF.L.U32 R8, R5, R8, RZ ;  /* 0x0000000805087219 */ /* 0x000fe400000006ff */
[----:B------:R-:W-:Y:S02]  /*09b0*/  SEL R6, R7, RZ, P2 ;  /* 0x000000ff07067207 */ /* 0x000fe40001000000 */
[----:B------:R-:W-:Y:S02]  /*09c0*/  ISETP.NE.AND P1, PT, R8, RZ, P1 ;  /* 0x000000ff0800720c */ /* 0x000fe40000f25270 */
[----:B------:R-:W-:Y:S02]  /*09d0*/  SHF.R.U32.HI R6, RZ, R6, R5 ;  /* 0x00000006ff067219 */ /* 0x000fe40000011605 */
[----:B------:R-:W-:-:S02]  /*09e0*/  PLOP3.LUT P0, PT, P0, P1, PT, 0xf8, 0x8f ;  /* 0x00000000008f781c */ /* 0x000fc40000703f70 */
[----:B------:R-:W-:Y:S02]  /*09f0*/  SHF.R.U32.HI R8, RZ, 0x1, R6 ;  /* 0x00000001ff087819 */ /* 0x000fe40000011606 */
[----:B------:R-:W-:-:S04]  /*0a00*/  SEL R3, RZ, 0x1, !P0 ;  /* 0x00000001ff037807 */ /* 0x000fc80004000000 */
[----:B------:R-:W-:-:S04]  /*0a10*/  LOP3.LUT R3, R3, 0x1, R8, 0xf8, !PT ;  /* 0x0000000103037812 */ /* 0x000fc800078ef808 */
[----:B------:R-:W-:-:S05]  /*0a20*/  LOP3.LUT R3, R3, R6, RZ, 0xc0, !PT ;  /* 0x0000000603037212 */ /* 0x000fca00078ec0ff */
[----:B------:R-:W-:-:S05]  /*0a30*/  IMAD.IADD R3, R8, 0x1, R3 ;  /* 0x0000000108037824 */ /* 0x000fca00078e0203 */
[----:B------:R-:W-:Y:S01]  /*0a40*/  LOP3.LUT R0, R3, R0, RZ, 0xfc, !PT ;  /* 0x0000000003007212 */ /* 0x000fe200078efcff */
[----:B------:R-:W-:Y:S06]  /*0a50*/  BRA `(.L_x_54) ;  /* 0x0000000000107947 */ /* 0x000fec0003800000 */
.L_x_53:
[----:B------:R-:W-:-:S04]  /*0a60*/  LOP3.LUT R0, R0, 0x80000000, RZ, 0xc0, !PT ;  /* 0x8000000000007812 */ /* 0x000fc800078ec0ff */
[----:B------:R-:W-:Y:S01]  /*0a70*/  LOP3.LUT R0, R0, 0x7f800000, RZ, 0xfc, !PT ;  /* 0x7f80000000007812 */ /* 0x000fe200078efcff */
[----:B------:R-:W-:Y:S06]  /*0a80*/  BRA `(.L_x_54) ;  /* 0x0000000000047947 */ /* 0x000fec0003800000 */
.L_x_52:
[----:B------:R-:W-:-:S07]  /*0a90*/  LEA R0, R6, R0, 0x17 ;  /* 0x0000000006007211 */ /* 0x000fce00078eb8ff */
.L_x_54:
[----:B------:R-:W-:Y:S05]  /*0aa0*/  BSYNC.RECONVERGENT B2 ;  /* 0x0000000000027941 */ /* 0x000fea0003800200 */
.L_x_51:
[----:B------:R-:W-:Y:S05]  /*0ab0*/  BRA `(.L_x_55) ;  /* 0x0000000000207947 */ /* 0x000fea0003800000 */
.L_x_50:
[----:B------:R-:W-:-:S04]  /*0ac0*/  LOP3.LUT R0, R8, 0x80000000, R7, 0x48, !PT ;  /* 0x8000000008007812 */ /* 0x000fc800078e4807 */
[----:B------:R-:W-:Y:S01]  /*0ad0*/  LOP3.LUT R0, R0, 0x7f800000, RZ, 0xfc, !PT ;  /* 0x7f80000000007812 */ /* 0x000fe200078efcff */
[----:B------:R-:W-:Y:S06]  /*0ae0*/  BRA `(.L_x_55) ;  /* 0x0000000000147947 */ /* 0x000fec0003800000 */
.L_x_49:
[----:B------:R-:W-:Y:S01]  /*0af0*/  LOP3.LUT R0, R8, 0x80000000, R7, 0x48, !PT ;  /* 0x8000000008007812 */ /* 0x000fe200078e4807 */
[----:B------:R-:W-:Y:S06]  /*0b00*/  BRA `(.L_x_55) ;  /* 0x00000000000c7947 */ /* 0x000fec0003800000 */
.L_x_48:
[----:B------:R-:W0:Y:S01]  /*0b10*/  MUFU.RSQ R0, -QNAN ;  /* 0xffc0000000007908 */ /* 0x000e220000001400 */
[----:B------:R-:W-:Y:S05]  /*0b20*/  BRA `(.L_x_55) ;  /* 0x0000000000047947 */ /* 0x000fea0003800000 */
.L_x_47:
[----:B------:R-:W-:-:S07]  /*0b30*/  FADD.FTZ R0, R0, R3 ;  /* 0x0000000300007221 */ /* 0x000fce0000010000 */
.L_x_55:
[----:B------:R-:W-:Y:S05]  /*0b40*/  BSYNC.RECONVERGENT B1 ;  /* 0x0000000000017941 */ /* 0x000fea0003800200 */
.L_x_45:
[----:B------:R-:W-:-:S04]  /*0b50*/  IMAD.MOV.U32 R5, RZ, RZ, 0x0 ;  /* 0x00000000ff057424 */ /* 0x000fc800078e00ff */
[----:B0-----:R-:W-:Y:S05]  /*0b60*/  RET.REL.NODEC R4 `(_Z7softmaxPfS_ii) ;  /* 0xfffffff404247950 */ /* 0x001fea0003c3ffff */
.L_x_56:
        /* <DEDUP_REMOVED lines=9> */
.L_x_58:


//--------------------- .nv.shared._Z13softmax_flashPfS_ii --------------------------
	.section	.nv.shared._Z13softmax_flashPfS_ii,"aw",@nobits
	.sectionflags	@""
	.align	16
	.zero		1024


//--------------------- .nv.shared.reserved.0     --------------------------
	.section	.nv.shared.reserved.0,"aw",@nobits
	.weak		__nv_reservedSMEM_offset_0_alias
	.size		__nv_reservedSMEM_offset_0_alias, 0, 64
	.other		__nv_reservedSMEM_offset_0_alias,@"STO_CUDA_RESERVED_SHARED STV_DEFAULT"
__nv_reservedSMEM_offset_0_alias:
	.zero		0
	.zero		64


//--------------------- .nv.shared._Z7softmaxPfS_ii --------------------------
	.section	.nv.shared._Z7softmaxPfS_ii,"aw",@nobits
	.sectionflags	@""
	.align	16
	.zero		1024


//--------------------- .nv.constant0._Z13softmax_flashPfS_ii --------------------------
	.section	.nv.constant0._Z13softmax_flashPfS_ii,"a",@progbits
	.sectionflags	@""
	.align	4
.nv.constant0._Z13softmax_flashPfS_ii:
	.zero		920


//--------------------- .nv.constant0._Z7softmaxPfS_ii --------------------------
	.section	.nv.constant0._Z7softmaxPfS_ii,"a",@progbits
	.sectionflags	@""
	.align	4
.nv.constant0._Z7softmaxPfS_ii:
	.zero		920


//--------------------- SYMBOLS --------------------------

	.type		.nv.reservedSmem.offset0,@object
	.size		.nv.reservedSmem.offset0,0x4
	.type		.nv.reservedSmem.cap,@object
	.size		.nv.reservedSmem.cap,0x4
